// auto-generated by cutlass_sweep.gemm — config: {"arch": "sm_90", "cluster_m": 1, "cluster_n": 1, "dtype": "int8", "dtype_b": "int8", "layout": "nt", "stages": 0, "tile_k": 64, "tile_m": 192, "tile_n": 112}
#include "cutlass/cutlass.h"
#include "cutlass/gemm/collective/collective_builder.hpp"
#include "cutlass/gemm/device/gemm_universal_adapter.h"
#include "cutlass/gemm/kernel/gemm_universal.hpp"
#include "cutlass/epilogue/collective/collective_builder.hpp"

using ElemA = int8_t;
using ElemB = int8_t;
using ElemCD = int8_t;
using Acc  = int32_t;
using TileShape    = cute::Shape<cute::_192, cute::_112, cute::_64>;
using ClusterShape = cute::Shape<cute::_1, cute::_1, cute::_1>;

using CollectiveEpilogue = typename cutlass::epilogue::collective::CollectiveBuilder<
    cutlass::arch::Sm90, cutlass::arch::OpClassTensorOp,
    TileShape, ClusterShape,
    cutlass::epilogue::collective::EpilogueTileAuto,
    Acc, Acc,
    ElemCD, cutlass::layout::RowMajor, 128 / cutlass::sizeof_bits<ElemCD>::value,
    ElemCD, cutlass::layout::RowMajor, 128 / cutlass::sizeof_bits<ElemCD>::value,
    cutlass::epilogue::collective::EpilogueScheduleAuto
  >::CollectiveOp;

using CollectiveMainloop = typename cutlass::gemm::collective::CollectiveBuilder<
    cutlass::arch::Sm90, cutlass::arch::OpClassTensorOp,
    ElemA, cutlass::layout::RowMajor, 128 / cutlass::sizeof_bits<ElemA>::value,
    ElemB, cutlass::layout::ColumnMajor, 128 / cutlass::sizeof_bits<ElemB>::value,
    Acc,
    TileShape, ClusterShape,
    cutlass::gemm::collective::StageCountAutoCarveout<static_cast<int>(sizeof(typename CollectiveEpilogue::SharedStorage))>,
    cutlass::gemm::collective::KernelScheduleAuto
  >::CollectiveOp;

using GemmKernel = cutlass::gemm::kernel::GemmUniversal<
    cute::Shape<int,int,int,int>,
    CollectiveMainloop,
    CollectiveEpilogue
>;
using Gemm = cutlass::gemm::device::GemmUniversalAdapter<GemmKernel>;

// Force the device kernel symbol into the cubin without needing a host main.
auto* _anchor = &cutlass::device_kernel<GemmKernel>;


// ===== COMPILED SASS (sm_90a) =====

	.target	sm_90a

	.elftype	@"ET_EXEC"


//--------------------- .note.nv.tkinfo           --------------------------
	.section	.note.nv.tkinfo,"",@"SHT_NOTE"
	.sectionflags	@"SHF_NOTE_NV_TKINFO"
	.tkinfo
        /*0018*/ 	.word	0x00000002
        /*0030*/ 	.string	""
        /*0030*/ 	.string	"ptxas"
        /*0030*/ 	.string	"Cuda compilation tools, release 13.0, V13.0.88"
        /*0030*/ 	.string	"Build cuda_13.0.r13.0/compiler.36424714_0"
        /*0030*/ 	.string	"-arch sm_90a -m 64 "



//--------------------- .note.nv.cuinfo           --------------------------
	.section	.note.nv.cuinfo,"",@"SHT_NOTE"
	.sectionflags	@"SHF_NOTE_NV_CUINFO"
        /*0018*/ 	.short	0x0002
        /*001a*/ 	.short	0x005a
        /*001c*/ 	.short	0x0082
	.zero		2


//--------------------- .nv.info                  --------------------------
	.section	.nv.info,"",@"SHT_CUDA_INFO"
	.align	4


	//----- nvinfo : EIATTR_REGCOUNT
	.align		4
        /*0000*/ 	.byte	0x04, 0x2f
        /*0002*/ 	.short	(.L_15 - .L_14)
	.align		4
.L_14:
        /*0004*/ 	.word	index@(_ZN7cutlass13device_kernelINS_4gemm6kernel13GemmUniversalIN4cute5tupleIJiiiiEEENS1_10collective13CollectiveMmaINS1_34MainloopSm90TmaGmmaWarpSpecializedILi11ENS5_IJNS4_1CILi1EEESB_SB_EEENS1_35KernelTmaWarpSpecializedCooperativeEEENS5_IJNSA_ILi192EEENSA_ILi112EEENSA_ILi64EEEEEEaNS5_IJlSB_lEEEaSJ_NS4_8TiledMMAINS4_8MMA_AtomIJNS4_4SM904GMMA26MMA_64x16x32_S32S8S8_SS_TNEEEENS4_6LayoutINS5_IJNSA_ILi2EEESB_SB_EEENS5_IJSB_NSA_ILi0EEEST_EEEEENS5_IJNS4_10UnderscoreESW_SW_EEEEENS4_13SM90_TMA_LOADENS4_14ComposedLayoutINS4_7SwizzleILi2ELi4ELi3EEENS4_18smem_ptr_flag_bitsILi8EEENSQ_INS5_IJNSA_ILi8EEESH_EEENS5_IJSH_SB_EEEEEEEvNS4_8identityESZ_S19_vS1A_EENS_8epilogue10collective6detail29Sm90TmaWarpSpecializedAdapterINS1D_15DefaultEpilogueIaSJ_SJ_NS1C_6thread17LinearCombinationIaLi1EiiLNS1H_9ScaleType4KindE0ELNS_15FloatRoundStyleE2EaEENS1_15EpilogueDefaultEEEEEvvEEEEvNT_6ParamsE)
        /*0008*/ 	.word	0x000000a8


	//----- nvinfo : EIATTR_FRAME_SIZE
	.align		4
.L_15:
        /*000c*/ 	.byte	0x04, 0x11
        /*000e*/ 	.short	(.L_17 - .L_16)
	.align		4
.L_16:
        /*0010*/ 	.word	index@(_ZN7cutlass13device_kernelINS_4gemm6kernel13GemmUniversalIN4cute5tupleIJiiiiEEENS1_10collective13CollectiveMmaINS1_34MainloopSm90TmaGmmaWarpSpecializedILi11ENS5_IJNS4_1CILi1EEESB_SB_EEENS1_35KernelTmaWarpSpecializedCooperativeEEENS5_IJNSA_ILi192EEENSA_ILi112EEENSA_ILi64EEEEEEaNS5_IJlSB_lEEEaSJ_NS4_8TiledMMAINS4_8MMA_AtomIJNS4_4SM904GMMA26MMA_64x16x32_S32S8S8_SS_TNEEEENS4_6LayoutINS5_IJNSA_ILi2EEESB_SB_EEENS5_IJSB_NSA_ILi0EEEST_EEEEENS5_IJNS4_10UnderscoreESW_SW_EEEEENS4_13SM90_TMA_LOADENS4_14ComposedLayoutINS4_7SwizzleILi2ELi4ELi3EEENS4_18smem_ptr_flag_bitsILi8EEENSQ_INS5_IJNSA_ILi8EEESH_EEENS5_IJSH_SB_EEEEEEEvNS4_8identityESZ_S19_vS1A_EENS_8epilogue10collective6detail29Sm90TmaWarpSpecializedAdapterINS1D_15DefaultEpilogueIaSJ_SJ_NS1C_6thread17LinearCombinationIaLi1EiiLNS1H_9ScaleType4KindE0ELNS_15FloatRoundStyleE2EaEENS1_15EpilogueDefaultEEEEEvvEEEEvNT_6ParamsE)
        /*0014*/ 	.word	0x00000000


	//----- nvinfo : EIATTR_MIN_STACK_SIZE
	.align		4
.L_17:
        /*0018*/ 	.byte	0x04, 0x12
        /*001a*/ 	.short	(.L_19 - .L_18)
	.align		4
.L_18:
        /*001c*/ 	.word	index@(_ZN7cutlass13device_kernelINS_4gemm6kernel13GemmUniversalIN4cute5tupleIJiiiiEEENS1_10collective13CollectiveMmaINS1_34MainloopSm90TmaGmmaWarpSpecializedILi11ENS5_IJNS4_1CILi1EEESB_SB_EEENS1_35KernelTmaWarpSpecializedCooperativeEEENS5_IJNSA_ILi192EEENSA_ILi112EEENSA_ILi64EEEEEEaNS5_IJlSB_lEEEaSJ_NS4_8TiledMMAINS4_8MMA_AtomIJNS4_4SM904GMMA26MMA_64x16x32_S32S8S8_SS_TNEEEENS4_6LayoutINS5_IJNSA_ILi2EEESB_SB_EEENS5_IJSB_NSA_ILi0EEEST_EEEEENS5_IJNS4_10UnderscoreESW_SW_EEEEENS4_13SM90_TMA_LOADENS4_14ComposedLayoutINS4_7SwizzleILi2ELi4ELi3EEENS4_18smem_ptr_flag_bitsILi8EEENSQ_INS5_IJNSA_ILi8EEESH_EEENS5_IJSH_SB_EEEEEEEvNS4_8identityESZ_S19_vS1A_EENS_8epilogue10collective6detail29Sm90TmaWarpSpecializedAdapterINS1D_15DefaultEpilogueIaSJ_SJ_NS1C_6thread17LinearCombinationIaLi1EiiLNS1H_9ScaleType4KindE0ELNS_15FloatRoundStyleE2EaEENS1_15EpilogueDefaultEEEEEvvEEEEvNT_6ParamsE)
        /*0020*/ 	.word	0x00000000
.L_19:


//--------------------- .nv.compat                --------------------------
	.section	.nv.compat,"",@"SHT_CUDA_COMPAT_INFO"
	.align	4
        /*0000*/ 	.byte	0x02, 0x09, 0x01, 0x00, 0x02, 0x02, 0x04, 0x00, 0x02, 0x05, 0x05, 0x00, 0x03, 0x07, 0x01, 0x01
        /*0010*/ 	.byte	0x02, 0x03, 0x01, 0x00, 0x02, 0x06, 0x01, 0x00, 0x04, 0x0b, 0x08, 0x00, 0x00, 0x00, 0x00, 0x00
        /*0020*/ 	.byte	0x00, 0x00, 0x00, 0x00


//--------------------- .nv.info._ZN7cutlass13device_kernelINS_4gemm6kernel13GemmUniversalIN4cute5tupleIJiiiiEEENS1_10collective13CollectiveMmaINS1_34MainloopSm90TmaGmmaWarpSpecializedILi11ENS5_IJNS4_1CILi1EEESB_SB_EEENS1_35KernelTmaWarpSpecializedCooperativeEEENS5_IJNSA_ILi192EEENSA_ILi112EEENSA_ILi64EEEEEEaNS5_IJlSB_lEEEaSJ_NS4_8TiledMMAINS4_8MMA_AtomIJNS4_4SM904GMMA26MMA_64x16x32_S32S8S8_SS_TNEEEENS4_6LayoutINS5_IJNSA_ILi2EEESB_SB_EEENS5_IJSB_NSA_ILi0EEEST_EEEEENS5_IJNS4_10UnderscoreESW_SW_EEEEENS4_13SM90_TMA_LOADENS4_14ComposedLayoutINS4_7SwizzleILi2ELi4ELi3EEENS4_18smem_ptr_flag_bitsILi8EEENSQ_INS5_IJNSA_ILi8EEESH_EEENS5_IJSH_SB_EEEEEEEvNS4_8identityESZ_S19_vS1A_EENS_8epilogue10collective6detail29Sm90TmaWarpSpecializedAdapterINS1D_15DefaultEpilogueIaSJ_SJ_NS1C_6thread17LinearCombinationIaLi1EiiLNS1H_9ScaleType4KindE0ELNS_15FloatRoundStyleE2EaEENS1_15EpilogueDefaultEEEEEvvEEEEvNT_6ParamsE --------------------------
	.section	.nv.info._ZN7cutlass13device_kernelINS_4gemm6kernel13GemmUniversalIN4cute5tupleIJiiiiEEENS1_10collective13CollectiveMmaINS1_34MainloopSm90TmaGmmaWarpSpecializedILi11ENS5_IJNS4_1CILi1EEESB_SB_EEENS1_35KernelTmaWarpSpecializedCooperativeEEENS5_IJNSA_ILi192EEENSA_ILi112EEENSA_ILi64EEEEEEaNS5_IJlSB_lEEEaSJ_NS4_8TiledMMAINS4_8MMA_AtomIJNS4_4SM904GMMA26MMA_64x16x32_S32S8S8_SS_TNEEEENS4_6LayoutINS5_IJNSA_ILi2EEESB_SB_EEENS5_IJSB_NSA_ILi0EEEST_EEEEENS5_IJNS4_10UnderscoreESW_SW_EEEEENS4_13SM90_TMA_LOADENS4_14ComposedLayoutINS4_7SwizzleILi2ELi4ELi3EEENS4_18smem_ptr_flag_bitsILi8EEENSQ_INS5_IJNSA_ILi8EEESH_EEENS5_IJSH_SB_EEEEEEEvNS4_8identityESZ_S19_vS1A_EENS_8epilogue10collective6detail29Sm90TmaWarpSpecializedAdapterINS1D_15DefaultEpilogueIaSJ_SJ_NS1C_6thread17LinearCombinationIaLi1EiiLNS1H_9ScaleType4KindE0ELNS_15FloatRoundStyleE2EaEENS1_15EpilogueDefaultEEEEEvvEEEEvNT_6ParamsE,"",@"SHT_CUDA_INFO"
	.sectionflags	@""
	.align	4


	//----- nvinfo : EIATTR_CUDA_API_VERSION
	.align		4
        /*0000*/ 	.byte	0x04, 0x37
        /*0002*/ 	.short	(.L_21 - .L_20)
.L_20:
        /*0004*/ 	.word	0x00000082


	//----- nvinfo : EIATTR_KPARAM_INFO
	.align		4
.L_21:
        /*0008*/ 	.byte	0x04, 0x17
        /*000a*/ 	.short	(.L_23 - .L_22)
.L_22:
        /*000c*/ 	.word	0x00000000
        /*0010*/ 	.short	0x0000
        /*0012*/ 	.short	0x0070
        /*0014*/ 	.byte	0x00, 0xf0, 0x01, 0x10


	//----- nvinfo : EIATTR_SPARSE_MMA_MASK
	.align		4
.L_23:
        /*0018*/ 	.byte	0x03, 0x50
        /*001a*/ 	.short	0x0000


	//----- nvinfo : EIATTR_MAXREG_COUNT
	.align		4
        /*001c*/ 	.byte	0x03, 0x1b
        /*001e*/ 	.short	0x00a8


	//----- nvinfo : EIATTR_NUM_BARRIERS
	.align		4
        /*0020*/ 	.byte	0x02, 0x4c
        /*0022*/ 	.byte	0x01
	.zero		1


	//----- nvinfo : EIATTR_EXTERNS
	.align		4
        /*0024*/ 	.byte	0x04, 0x0f
        /*0026*/ 	.short	(.L_25 - .L_24)


	//   ....[0]....
	.align		4
.L_24:
        /*0028*/ 	.word	index@(__assertfail)


	//----- nvinfo : EIATTR_MERCURY_ISA_VERSION
	.align		4
.L_25:
        /*002c*/ 	.byte	0x03, 0x5f
        /*002e*/ 	.short	0x0101


	//----- nvinfo : EIATTR_INT_WARP_WIDE_INSTR_OFFSETS
	.align		4
        /*0030*/ 	.byte	0x04, 0x31
        /*0032*/ 	.short	(.L_27 - .L_26)


	//   ....[0]....
.L_26:
        /*0034*/ 	.word	0x00000500


	//   ....[1]....
        /*0038*/ 	.word	0x00000510


	//   ....[2]....
        /*003c*/ 	.word	0x000005d0


	//----- nvinfo : EIATTR_COOP_GROUP_MASK_REGIDS
	.align		4
.L_27:
        /*0040*/ 	.byte	0x04, 0x29
        /*0042*/ 	.short	(.L_29 - .L_28)


	//   ....[0]....
.L_28:
        /*0044*/ 	.word	0xffffffff


	//   ....[1]....
        /*0048*/ 	.word	0xffffffff


	//   ....[2]....
        /*004c*/ 	.word	0xffffffff


	//   ....[3]....
        /*0050*/ 	.word	0xffffffff


	//   ....[4]....
        /*0054*/ 	.word	0xffffffff


	//----- nvinfo : EIATTR_COOP_GROUP_INSTR_OFFSETS
	.align		4
.L_29:
        /*0058*/ 	.byte	0x04, 0x28
        /*005a*/ 	.short	(.L_31 - .L_30)


	//   ....[0]....
.L_30:
        /*005c*/ 	.word	0x00000060


	//   ....[1]....
        /*0060*/ 	.word	0x00000070


	//   ....[2]....
        /*0064*/ 	.word	0x00000130


	//   ....[3]....
        /*0068*/ 	.word	0x000003d0


	//   ....[4]....
        /*006c*/ 	.word	0x00001260


	//----- nvinfo : EIATTR_REG_RECONFIG
	.align		4
.L_31:
        /*0070*/ 	.byte	0x01, 0x54
	.zero		2


	//----- nvinfo : EIATTR_SYSCALL_OFFSETS
	.align		4
        /*0074*/ 	.byte	0x04, 0x46
        /*0076*/ 	.short	(.L_33 - .L_32)


	//   ....[0]....
.L_32:
        /*0078*/ 	.word	0x00001450


	//----- nvinfo : EIATTR_MBARRIER_INSTR_OFFSETS
	.align		4
.L_33:
        /*007c*/ 	.byte	0x04, 0x39
        /*007e*/ 	.short	(.L_35 - .L_34)


	//   ....[0]....
.L_34:
        /*0080*/ 	.word	0x00000250
        /*0084*/ 	.word	0x000000ff
        /*0088*/ 	.word	0x00000000
        /*008c*/ 	.short	0x0100
        /*008e*/ 	.byte	0x08
	.zero		1


	//   ....[1]....
        /*0090*/ 	.word	0x00000260
        /*0094*/ 	.word	0x000000ff
        /*0098*/ 	.word	0x00000058
        /*009c*/ 	.short	0x0100
        /*009e*/ 	.byte	0x08
	.zero		1


	//   ....[2]....
        /*00a0*/ 	.word	0x00000270
        /*00a4*/ 	.word	0x000000ff
        /*00a8*/ 	.word	0x00000008
        /*00ac*/ 	.short	0x0100
        /*00ae*/ 	.byte	0x08
	.zero		1


	//   ....[3]....
        /*00b0*/ 	.word	0x00000280
        /*00b4*/ 	.word	0x000000ff
        /*00b8*/ 	.word	0x00000060
        /*00bc*/ 	.short	0x0100
        /*00be*/ 	.byte	0x08
	.zero		1


	//   ....[4]....
        /*00c0*/ 	.word	0x00000290
        /*00c4*/ 	.word	0x000000ff
        /*00c8*/ 	.word	0x00000010
        /*00cc*/ 	.short	0x0100
        /*00ce*/ 	.byte	0x08
	.zero		1


	//   ....[5]....
        /*00d0*/ 	.word	0x000002a0
        /*00d4*/ 	.word	0x000000ff
        /*00d8*/ 	.word	0x00000068
        /*00dc*/ 	.short	0x0100
        /*00de*/ 	.byte	0x08
	.zero		1


	//   ....[6]....
        /*00e0*/ 	.word	0x000002b0
        /*00e4*/ 	.word	0x000000ff
        /*00e8*/ 	.word	0x00000018
        /*00ec*/ 	.short	0x0100
        /*00ee*/ 	.byte	0x08
	.zero		1


	//   ....[7]....
        /*00f0*/ 	.word	0x000002c0
        /*00f4*/ 	.word	0x000000ff
        /*00f8*/ 	.word	0x00000070
        /*00fc*/ 	.short	0x0100
        /*00fe*/ 	.byte	0x08
	.zero		1


	//   ....[8]....
        /*0100*/ 	.word	0x000002d0
        /*0104*/ 	.word	0x000000ff
        /*0108*/ 	.word	0x00000020
        /*010c*/ 	.short	0x0100
        /*010e*/ 	.byte	0x08
	.zero		1


	//   ....[9]....
        /*0110*/ 	.word	0x000002e0
        /*0114*/ 	.word	0x000000ff
        /*0118*/ 	.word	0x00000078
        /*011c*/ 	.short	0x0100
        /*011e*/ 	.byte	0x08
	.zero		1


	//   ....[10]....
        /*0120*/ 	.word	0x000002f0
        /*0124*/ 	.word	0x000000ff
        /*0128*/ 	.word	0x00000028
        /*012c*/ 	.short	0x0100
        /*012e*/ 	.byte	0x08
	.zero		1


	//   ....[11]....
        /*0130*/ 	.word	0x00000300
        /*0134*/ 	.word	0x000000ff
        /*0138*/ 	.word	0x00000080
        /*013c*/ 	.short	0x0100
        /*013e*/ 	.byte	0x08
	.zero		1


	//   ....[12]....
        /*0140*/ 	.word	0x00000310
        /*0144*/ 	.word	0x000000ff
        /*0148*/ 	.word	0x00000030
        /*014c*/ 	.short	0x0100
        /*014e*/ 	.byte	0x08
	.zero		1


	//   ....[13]....
        /*0150*/ 	.word	0x00000320
        /*0154*/ 	.word	0x000000ff
        /*0158*/ 	.word	0x00000088
        /*015c*/ 	.short	0x0100
        /*015e*/ 	.byte	0x08
	.zero		1


	//   ....[14]....
        /*0160*/ 	.word	0x00000330
        /*0164*/ 	.word	0x000000ff
        /*0168*/ 	.word	0x00000038
        /*016c*/ 	.short	0x0100
        /*016e*/ 	.byte	0x08
	.zero		1


	//   ....[15]....
        /*0170*/ 	.word	0x00000340
        /*0174*/ 	.word	0x000000ff
        /*0178*/ 	.word	0x00000090
        /*017c*/ 	.short	0x0100
        /*017e*/ 	.byte	0x08
	.zero		1


	//   ....[16]....
        /*0180*/ 	.word	0x00000350
        /*0184*/ 	.word	0x000000ff
        /*0188*/ 	.word	0x00000040
        /*018c*/ 	.short	0x0100
        /*018e*/ 	.byte	0x08
	.zero		1


	//   ....[17]....
        /*0190*/ 	.word	0x00000360
        /*0194*/ 	.word	0x000000ff
        /*0198*/ 	.word	0x00000098
        /*019c*/ 	.short	0x0100
        /*019e*/ 	.byte	0x08
	.zero		1


	//   ....[18]....
        /*01a0*/ 	.word	0x00000370
        /*01a4*/ 	.word	0x000000ff
        /*01a8*/ 	.word	0x00000048
        /*01ac*/ 	.short	0x0100
        /*01ae*/ 	.byte	0x08
	.zero		1


	//   ....[19]....
        /*01b0*/ 	.word	0x00000380
        /*01b4*/ 	.word	0x000000ff
        /*01b8*/ 	.word	0x000000a0
        /*01bc*/ 	.short	0x0100
        /*01be*/ 	.byte	0x08
	.zero		1


	//   ....[20]....
        /*01c0*/ 	.word	0x00000390
        /*01c4*/ 	.word	0x000000ff
        /*01c8*/ 	.word	0x00000050
        /*01cc*/ 	.short	0x0100
        /*01ce*/ 	.byte	0x08
	.zero		1


	//   ....[21]....
        /*01d0*/ 	.word	0x000003a0
        /*01d4*/ 	.word	0x000000ff
        /*01d8*/ 	.word	0x000000a8
        /*01dc*/ 	.short	0x0100
        /*01de*/ 	.byte	0x08
	.zero		1


	//   ....[22]....
        /*01e0*/ 	.word	0x00000650
        /*01e4*/ 	.word	0x000000ff
        /*01e8*/ 	.word	0x000000c0
        /*01ec*/ 	.short	0x0100
        /*01ee*/ 	.byte	0x08
	.zero		1


	//   ....[23]....
        /*01f0*/ 	.word	0x000006d0
        /*01f4*/ 	.word	0x000000ff
        /*01f8*/ 	.word	0x000000c8
        /*01fc*/ 	.short	0x0100
        /*01fe*/ 	.byte	0x08
	.zero		1


	//   ....[24]....
        /*0200*/ 	.word	0x00001520
        /*0204*/ 	.word	0x00000003
        /*0208*/ 	.word	0x00000000
        /*020c*/ 	.short	0x010a
        /*020e*/ 	.byte	0x3f
	.zero		1


	//   ....[25]....
        /*0210*/ 	.word	0x00001580
        /*0214*/ 	.word	0x00000003
        /*0218*/ 	.word	0x00000000
        /*021c*/ 	.short	0x010a
        /*021e*/ 	.byte	0x3f
	.zero		1


	//   ....[26]....
        /*0220*/ 	.word	0x000021e0
        /*0224*/ 	.word	0x00000005
        /*0228*/ 	.word	0x00000000
        /*022c*/ 	.short	0x010a
        /*022e*/ 	.byte	0x3f
	.zero		1


	//   ....[27]....
        /*0230*/ 	.word	0x00002220
        /*0234*/ 	.word	0x00000005
        /*0238*/ 	.word	0x00000000
        /*023c*/ 	.short	0x010a
        /*023e*/ 	.byte	0x3f
	.zero		1


	//   ....[28]....
        /*0240*/ 	.word	0x00002d70
        /*0244*/ 	.word	0x00000004
        /*0248*/ 	.word	0x00000000
        /*024c*/ 	.short	0x0101
        /*024e*/ 	.byte	0x3f
	.zero		1


	//   ....[29]....
        /*0250*/ 	.word	0x00002f30
        /*0254*/ 	.word	0x00000000
        /*0258*/ 	.word	0x00000000
        /*025c*/ 	.short	0x0101
        /*025e*/ 	.byte	0x3f
	.zero		1


	//   ....[30]....
        /*0260*/ 	.word	0x00009850
        /*0264*/ 	.word	0x0000000e
        /*0268*/ 	.word	0x00000058
        /*026c*/ 	.short	0x010a
        /*026e*/ 	.byte	0x3f
	.zero		1


	//   ....[31]....
        /*0270*/ 	.word	0x00009be0
        /*0274*/ 	.word	0x00000006
        /*0278*/ 	.word	0x000000c8
        /*027c*/ 	.short	0x0101
        /*027e*/ 	.byte	0x3f
	.zero		1


	//   ....[32]....
        /*0280*/ 	.word	0x0000a300
        /*0284*/ 	.word	0x00000007
        /*0288*/ 	.word	0x00000000
        /*028c*/ 	.short	0x010a
        /*028e*/ 	.byte	0x3f
	.zero		1


	//   ....[33]....
        /*0290*/ 	.word	0x0000a380
        /*0294*/ 	.word	0x00000009
        /*0298*/ 	.word	0x00000000
        /*029c*/ 	.short	0x010a
        /*029e*/ 	.byte	0x3f
	.zero		1


	//   ....[34]....
        /*02a0*/ 	.word	0x0000a410
        /*02a4*/ 	.word	0x00000006
        /*02a8*/ 	.word	0x00000000
        /*02ac*/ 	.short	0x010a
        /*02ae*/ 	.byte	0x3f
	.zero		1


	//   ....[35]....
        /*02b0*/ 	.word	0x0000a4a0
        /*02b4*/ 	.word	0x00000009
        /*02b8*/ 	.word	0x00000000
        /*02bc*/ 	.short	0x010a
        /*02be*/ 	.byte	0x3f
	.zero		1


	//   ....[36]....
        /*02c0*/ 	.word	0x0000a530
        /*02c4*/ 	.word	0x00000006
        /*02c8*/ 	.word	0x00000000
        /*02cc*/ 	.short	0x010a
        /*02ce*/ 	.byte	0x3f
	.zero		1


	//   ....[37]....
        /*02d0*/ 	.word	0x0000a5c0
        /*02d4*/ 	.word	0x00000009
        /*02d8*/ 	.word	0x00000000
        /*02dc*/ 	.short	0x010a
        /*02de*/ 	.byte	0x3f
	.zero		1


	//   ....[38]....
        /*02e0*/ 	.word	0x0000a650
        /*02e4*/ 	.word	0x00000006
        /*02e8*/ 	.word	0x00000000
        /*02ec*/ 	.short	0x010a
        /*02ee*/ 	.byte	0x3f
	.zero		1


	//   ....[39]....
        /*02f0*/ 	.word	0x0000a6e0
        /*02f4*/ 	.word	0x00000009
        /*02f8*/ 	.word	0x00000000
        /*02fc*/ 	.short	0x010a
        /*02fe*/ 	.byte	0x3f
	.zero		1


	//   ....[40]....
        /*0300*/ 	.word	0x0000a770
        /*0304*/ 	.word	0x00000006
        /*0308*/ 	.word	0x00000000
        /*030c*/ 	.short	0x010a
        /*030e*/ 	.byte	0x3f
	.zero		1


	//   ....[41]....
        /*0310*/ 	.word	0x0000a800
        /*0314*/ 	.word	0x00000009
        /*0318*/ 	.word	0x00000000
        /*031c*/ 	.short	0x010a
        /*031e*/ 	.byte	0x3f
	.zero		1


	//   ....[42]....
        /*0320*/ 	.word	0x0000a890
        /*0324*/ 	.word	0x00000003
        /*0328*/ 	.word	0x00000000
        /*032c*/ 	.short	0x010a
        /*032e*/ 	.byte	0x3f
	.zero		1


	//   ....[43]....
        /*0330*/ 	.word	0x0000a8f0
        /*0334*/ 	.word	0x00000003
        /*0338*/ 	.word	0x00000000
        /*033c*/ 	.short	0x010a
        /*033e*/ 	.byte	0x3f
	.zero		1


	//   ....[44]....
        /*0340*/ 	.word	0x0000a940
        /*0344*/ 	.word	0x00000005
        /*0348*/ 	.word	0x00000000
        /*034c*/ 	.short	0x010a
        /*034e*/ 	.byte	0x3f
	.zero		1


	//   ....[45]....
        /*0350*/ 	.word	0x0000aa10
        /*0354*/ 	.word	0x0000000e
        /*0358*/ 	.word	0x00000058
        /*035c*/ 	.short	0x010a
        /*035e*/ 	.byte	0x3f
	.zero		1


	//   ....[46]....
        /*0360*/ 	.word	0x0000aae0
        /*0364*/ 	.word	0x00000007
        /*0368*/ 	.word	0x00000000
        /*036c*/ 	.short	0x010a
        /*036e*/ 	.byte	0x3f
	.zero		1


	//   ....[47]....
        /*0370*/ 	.word	0x0000ab30
        /*0374*/ 	.word	0x00000009
        /*0378*/ 	.word	0x00000000
        /*037c*/ 	.short	0x010a
        /*037e*/ 	.byte	0x3f
	.zero		1


	//   ....[48]....
        /*0380*/ 	.word	0x0000ab80
        /*0384*/ 	.word	0x00000006
        /*0388*/ 	.word	0x00000000
        /*038c*/ 	.short	0x010a
        /*038e*/ 	.byte	0x3f
	.zero		1


	//   ....[49]....
        /*0390*/ 	.word	0x0000abd0
        /*0394*/ 	.word	0x00000009
        /*0398*/ 	.word	0x00000000
        /*039c*/ 	.short	0x010a
        /*039e*/ 	.byte	0x3f
	.zero		1


	//   ....[50]....
        /*03a0*/ 	.word	0x0000ac20
        /*03a4*/ 	.word	0x00000006
        /*03a8*/ 	.word	0x00000000
        /*03ac*/ 	.short	0x010a
        /*03ae*/ 	.byte	0x3f
	.zero		1


	//   ....[51]....
        /*03b0*/ 	.word	0x0000ac70
        /*03b4*/ 	.word	0x00000009
        /*03b8*/ 	.word	0x00000000
        /*03bc*/ 	.short	0x010a
        /*03be*/ 	.byte	0x3f
	.zero		1


	//   ....[52]....
        /*03c0*/ 	.word	0x0000acc0
        /*03c4*/ 	.word	0x00000006
        /*03c8*/ 	.word	0x00000000
        /*03cc*/ 	.short	0x010a
        /*03ce*/ 	.byte	0x3f
	.zero		1


	//   ....[53]....
        /*03d0*/ 	.word	0x0000ad10
        /*03d4*/ 	.word	0x00000009
        /*03d8*/ 	.word	0x00000000
        /*03dc*/ 	.short	0x010a
        /*03de*/ 	.byte	0x3f
	.zero		1


	//   ....[54]....
        /*03e0*/ 	.word	0x0000ad60
        /*03e4*/ 	.word	0x00000006
        /*03e8*/ 	.word	0x00000000
        /*03ec*/ 	.short	0x010a
        /*03ee*/ 	.byte	0x3f
	.zero		1


	//   ....[55]....
        /*03f0*/ 	.word	0x0000adb0
        /*03f4*/ 	.word	0x00000009
        /*03f8*/ 	.word	0x00000000
        /*03fc*/ 	.short	0x010a
        /*03fe*/ 	.byte	0x3f
	.zero		1


	//----- nvinfo : EIATTR_NUM_MBARRIERS
	.align		4
.L_35:
        /*0400*/ 	.byte	0x03, 0x38
        /*0402*/ 	.short	0x0018


	//----- nvinfo : EIATTR_EXIT_INSTR_OFFSETS
	.align		4
        /*0404*/ 	.byte	0x04, 0x1c
        /*0406*/ 	.short	(.L_37 - .L_36)


	//   ....[0]....
.L_36:
        /*0408*/ 	.word	0x00000770


	//   ....[1]....
        /*040c*/ 	.word	0x00001040


	//   ....[2]....
        /*0410*/ 	.word	0x00008f30


	//   ....[3]....
        /*0414*/ 	.word	0x00009560


	//   ....[4]....
        /*0418*/ 	.word	0x0000a8e0


	//----- nvinfo : EIATTR_MAX_THREADS
	.align		4
.L_37:
        /*041c*/ 	.byte	0x04, 0x05
        /*041e*/ 	.short	(.L_39 - .L_38)
.L_38:
        /*0420*/ 	.word	0x00000180
        /*0424*/ 	.word	0x00000001
        /*0428*/ 	.word	0x00000001


	//----- nvinfo : EIATTR_CRS_STACK_SIZE
	.align		4
.L_39:
        /*042c*/ 	.byte	0x04, 0x1e
        /*042e*/ 	.short	(.L_41 - .L_40)
.L_40:
        /*0430*/ 	.word	0x00000000


	//----- nvinfo : EIATTR_CBANK_PARAM_SIZE
	.align		4
.L_41:
        /*0434*/ 	.byte	0x03, 0x19
        /*0436*/ 	.short	0x0470


	//----- nvinfo : EIATTR_PARAM_CBANK
	.align		4
        /*0438*/ 	.byte	0x04, 0x0a
        /*043a*/ 	.short	(.L_43 - .L_42)
	.align		4
.L_42:
        /*043c*/ 	.word	index@(.nv.constant0._ZN7cutlass13device_kernelINS_4gemm6kernel13GemmUniversalIN4cute5tupleIJiiiiEEENS1_10collective13CollectiveMmaINS1_34MainloopSm90TmaGmmaWarpSpecializedILi11ENS5_IJNS4_1CILi1EEESB_SB_EEENS1_35KernelTmaWarpSpecializedCooperativeEEENS5_IJNSA_ILi192EEENSA_ILi112EEENSA_ILi64EEEEEEaNS5_IJlSB_lEEEaSJ_NS4_8TiledMMAINS4_8MMA_AtomIJNS4_4SM904GMMA26MMA_64x16x32_S32S8S8_SS_TNEEEENS4_6LayoutINS5_IJNSA_ILi2EEESB_SB_EEENS5_IJSB_NSA_ILi0EEEST_EEEEENS5_IJNS4_10UnderscoreESW_SW_EEEEENS4_13SM90_TMA_LOADENS4_14ComposedLayoutINS4_7SwizzleILi2ELi4ELi3EEENS4_18smem_ptr_flag_bitsILi8EEENSQ_INS5_IJNSA_ILi8EEESH_EEENS5_IJSH_SB_EEEEEEEvNS4_8identityESZ_S19_vS1A_EENS_8epilogue10collective6detail29Sm90TmaWarpSpecializedAdapterINS1D_15DefaultEpilogueIaSJ_SJ_NS1C_6thread17LinearCombinationIaLi1EiiLNS1H_9ScaleType4KindE0ELNS_15FloatRoundStyleE2EaEENS1_15EpilogueDefaultEEEEEvvEEEEvNT_6ParamsE)
        /*0440*/ 	.short	0x0210
        /*0442*/ 	.short	0x0470


	//----- nvinfo : EIATTR_SW_WAR
	.align		4
.L_43:
        /*0444*/ 	.byte	0x04, 0x36
        /*0446*/ 	.short	(.L_45 - .L_44)
.L_44:
        /*0448*/ 	.word	0x00000008
.L_45:


//--------------------- .nv.callgraph             --------------------------
	.section	.nv.callgraph,"",@"SHT_CUDA_CALLGRAPH"
	.align	4
	.sectionentsize	8
	.align		4
        /*0000*/ 	.word	0x00000000
	.align		4
        /*0004*/ 	.word	0xffffffff
	.align		4
        /*0008*/ 	.word	index@(_ZN7cutlass13device_kernelINS_4gemm6kernel13GemmUniversalIN4cute5tupleIJiiiiEEENS1_10collective13CollectiveMmaINS1_34MainloopSm90TmaGmmaWarpSpecializedILi11ENS5_IJNS4_1CILi1EEESB_SB_EEENS1_35KernelTmaWarpSpecializedCooperativeEEENS5_IJNSA_ILi192EEENSA_ILi112EEENSA_ILi64EEEEEEaNS5_IJlSB_lEEEaSJ_NS4_8TiledMMAINS4_8MMA_AtomIJNS4_4SM904GMMA26MMA_64x16x32_S32S8S8_SS_TNEEEENS4_6LayoutINS5_IJNSA_ILi2EEESB_SB_EEENS5_IJSB_NSA_ILi0EEEST_EEEEENS5_IJNS4_10UnderscoreESW_SW_EEEEENS4_13SM90_TMA_LOADENS4_14ComposedLayoutINS4_7SwizzleILi2ELi4ELi3EEENS4_18smem_ptr_flag_bitsILi8EEENSQ_INS5_IJNSA_ILi8EEESH_EEENS5_IJSH_SB_EEEEEEEvNS4_8identityESZ_S19_vS1A_EENS_8epilogue10collective6detail29Sm90TmaWarpSpecializedAdapterINS1D_15DefaultEpilogueIaSJ_SJ_NS1C_6thread17LinearCombinationIaLi1EiiLNS1H_9ScaleType4KindE0ELNS_15FloatRoundStyleE2EaEENS1_15EpilogueDefaultEEEEEvvEEEEvNT_6ParamsE)
	.align		4
        /*000c*/ 	.word	index@(__assertfail)
	.align		4
        /*0010*/ 	.word	0x00000000
	.align		4
        /*0014*/ 	.word	0xfffffffe
	.align		4
        /*0018*/ 	.word	0x00000000
	.align		4
        /*001c*/ 	.word	0xfffffffd
	.align		4
        /*0020*/ 	.word	0x00000000
	.align		4
        /*0024*/ 	.word	0xfffffffc


//--------------------- .nv.constant4             --------------------------
	.section	.nv.constant4,"a",@progbits
	.align	8
	.align		8
.nv.constant4:
        /*0000*/ 	.dword	__assertfail
	.align		8
        /*0008*/ 	.dword	__unnamed_1
	.align		8
        /*0010*/ 	.dword	_ZN40_INTERNAL_f82759b0_4_k_cu_366259bd_118284cuda3std3__45__cpo5beginE
	.align		8
        /*0018*/ 	.dword	_ZN40_INTERNAL_f82759b0_4_k_cu_366259bd_118284cuda3std3__45__cpo3endE
	.align		8
        /*0020*/ 	.dword	_ZN40_INTERNAL_f82759b0_4_k_cu_366259bd_118284cuda3std3__45__cpo6cbeginE
	.align		8
        /*0028*/ 	.dword	_ZN40_INTERNAL_f82759b0_4_k_cu_366259bd_118284cuda3std3__45__cpo4cendE
	.align		8
        /*0030*/ 	.dword	_ZN40_INTERNAL_f82759b0_4_k_cu_366259bd_118284cuda3std3__442_GLOBAL__N__f82759b0_4_k_cu_366259bd_118286ignoreE
	.align		8
        /*0038*/ 	.dword	_ZN40_INTERNAL_f82759b0_4_k_cu_366259bd_118284cuda3std3__419piecewise_constructE
	.align		8
        /*0040*/ 	.dword	_ZN40_INTERNAL_f82759b0_4_k_cu_366259bd_118284cuda3std3__48in_placeE
	.align		8
        /*0048*/ 	.dword	_ZN40_INTERNAL_f82759b0_4_k_cu_366259bd_118284cuda3std6ranges3__45__cpo4swapE
	.align		8
        /*0050*/ 	.dword	_ZN40_INTERNAL_f82759b0_4_k_cu_366259bd_118284cuda3std6ranges3__45__cpo9iter_moveE
	.align		8
        /*0058*/ 	.dword	_ZN40_INTERNAL_f82759b0_4_k_cu_366259bd_118284cute7productE
	.align		8
        /*0060*/ 	.dword	_ZN40_INTERNAL_f82759b0_4_k_cu_366259bd_118284cute1_E
	.align		8
        /*0068*/ 	.dword	$str$22
	.align		8
        /*0070*/ 	.dword	$str$23


//--------------------- .text._ZN7cutlass13device_kernelINS_4gemm6kernel13GemmUniversalIN4cute5tupleIJiiiiEEENS1_10collective13CollectiveMmaINS1_34MainloopSm90TmaGmmaWarpSpecializedILi11ENS5_IJNS4_1CILi1EEESB_SB_EEENS1_35KernelTmaWarpSpecializedCooperativeEEENS5_IJNSA_ILi192EEENSA_ILi112EEENSA_ILi64EEEEEEaNS5_IJlSB_lEEEaSJ_NS4_8TiledMMAINS4_8MMA_AtomIJNS4_4SM904GMMA26MMA_64x16x32_S32S8S8_SS_TNEEEENS4_6LayoutINS5_IJNSA_ILi2EEESB_SB_EEENS5_IJSB_NSA_ILi0EEEST_EEEEENS5_IJNS4_10UnderscoreESW_SW_EEEEENS4_13SM90_TMA_LOADENS4_14ComposedLayoutINS4_7SwizzleILi2ELi4ELi3EEENS4_18smem_ptr_flag_bitsILi8EEENSQ_INS5_IJNSA_ILi8EEESH_EEENS5_IJSH_SB_EEEEEEEvNS4_8identityESZ_S19_vS1A_EENS_8epilogue10collective6detail29Sm90TmaWarpSpecializedAdapterINS1D_15DefaultEpilogueIaSJ_SJ_NS1C_6thread17LinearCombinationIaLi1EiiLNS1H_9ScaleType4KindE0ELNS_15FloatRoundStyleE2EaEENS1_15EpilogueDefaultEEEEEvvEEEEvNT_6ParamsE --------------------------
	.section	.text._ZN7cutlass13device_kernelINS_4gemm6kernel13GemmUniversalIN4cute5tupleIJiiiiEEENS1_10collective13CollectiveMmaINS1_34MainloopSm90TmaGmmaWarpSpecializedILi11ENS5_IJNS4_1CILi1EEESB_SB_EEENS1_35KernelTmaWarpSpecializedCooperativeEEENS5_IJNSA_ILi192EEENSA_ILi112EEENSA_ILi64EEEEEEaNS5_IJlSB_lEEEaSJ_NS4_8TiledMMAINS4_8MMA_AtomIJNS4_4SM904GMMA26MMA_64x16x32_S32S8S8_SS_TNEEEENS4_6LayoutINS5_IJNSA_ILi2EEESB_SB_EEENS5_IJSB_NSA_ILi0EEEST_EEEEENS5_IJNS4_10UnderscoreESW_SW_EEEEENS4_13SM90_TMA_LOADENS4_14ComposedLayoutINS4_7SwizzleILi2ELi4ELi3EEENS4_18smem_ptr_flag_bitsILi8EEENSQ_INS5_IJNSA_ILi8EEESH_EEENS5_IJSH_SB_EEEEEEEvNS4_8identityESZ_S19_vS1A_EENS_8epilogue10collective6detail29Sm90TmaWarpSpecializedAdapterINS1D_15DefaultEpilogueIaSJ_SJ_NS1C_6thread17LinearCombinationIaLi1EiiLNS1H_9ScaleType4KindE0ELNS_15FloatRoundStyleE2EaEENS1_15EpilogueDefaultEEEEEvvEEEEvNT_6ParamsE,"ax",@progbits
	.align	128
.text._ZN7cutlass13device_kernelINS_4gemm6kernel13GemmUniversalIN4cute5tupleIJiiiiEEENS1_10collective13CollectiveMmaINS1_34MainloopSm90TmaGmmaWarpSpecializedILi11ENS5_IJNS4_1CILi1EEESB_SB_EEENS1_35KernelTmaWarpSpecializedCooperativeEEENS5_IJNSA_ILi192EEENSA_ILi112EEENSA_ILi64EEEEEEaNS5_IJlSB_lEEEaSJ_NS4_8TiledMMAINS4_8MMA_AtomIJNS4_4SM904GMMA26MMA_64x16x32_S32S8S8_SS_TNEEEENS4_6LayoutINS5_IJNSA_ILi2EEESB_SB_EEENS5_IJSB_NSA_ILi0EEEST_EEEEENS5_IJNS4_10UnderscoreESW_SW_EEEEENS4_13SM90_TMA_LOADENS4_14ComposedLayoutINS4_7SwizzleILi2ELi4ELi3EEENS4_18smem_ptr_flag_bitsILi8EEENSQ_INS5_IJNSA_ILi8EEESH_EEENS5_IJSH_SB_EEEEEEEvNS4_8identityESZ_S19_vS1A_EENS_8epilogue10collective6detail29Sm90TmaWarpSpecializedAdapterINS1D_15DefaultEpilogueIaSJ_SJ_NS1C_6thread17LinearCombinationIaLi1EiiLNS1H_9ScaleType4KindE0ELNS_15FloatRoundStyleE2EaEENS1_15EpilogueDefaultEEEEEvvEEEEvNT_6ParamsE:
        .type           _ZN7cutlass13device_kernelINS_4gemm6kernel13GemmUniversalIN4cute5tupleIJiiiiEEENS1_10collective13CollectiveMmaINS1_34MainloopSm90TmaGmmaWarpSpecializedILi11ENS5_IJNS4_1CILi1EEESB_SB_EEENS1_35KernelTmaWarpSpecializedCooperativeEEENS5_IJNSA_ILi192EEENSA_ILi112EEENSA_ILi64EEEEEEaNS5_IJlSB_lEEEaSJ_NS4_8TiledMMAINS4_8MMA_AtomIJNS4_4SM904GMMA26MMA_64x16x32_S32S8S8_SS_TNEEEENS4_6LayoutINS5_IJNSA_ILi2EEESB_SB_EEENS5_IJSB_NSA_ILi0EEEST_EEEEENS5_IJNS4_10UnderscoreESW_SW_EEEEENS4_13SM90_TMA_LOADENS4_14ComposedLayoutINS4_7SwizzleILi2ELi4ELi3EEENS4_18smem_ptr_flag_bitsILi8EEENSQ_INS5_IJNSA_ILi8EEESH_EEENS5_IJSH_SB_EEEEEEEvNS4_8identityESZ_S19_vS1A_EENS_8epilogue10collective6detail29Sm90TmaWarpSpecializedAdapterINS1D_15DefaultEpilogueIaSJ_SJ_NS1C_6thread17LinearCombinationIaLi1EiiLNS1H_9ScaleType4KindE0ELNS_15FloatRoundStyleE2EaEENS1_15EpilogueDefaultEEEEEvvEEEEvNT_6ParamsE,@function
        .size           _ZN7cutlass13device_kernelINS_4gemm6kernel13GemmUniversalIN4cute5tupleIJiiiiEEENS1_10collective13CollectiveMmaINS1_34MainloopSm90TmaGmmaWarpSpecializedILi11ENS5_IJNS4_1CILi1EEESB_SB_EEENS1_35KernelTmaWarpSpecializedCooperativeEEENS5_IJNSA_ILi192EEENSA_ILi112EEENSA_ILi64EEEEEEaNS5_IJlSB_lEEEaSJ_NS4_8TiledMMAINS4_8MMA_AtomIJNS4_4SM904GMMA26MMA_64x16x32_S32S8S8_SS_TNEEEENS4_6LayoutINS5_IJNSA_ILi2EEESB_SB_EEENS5_IJSB_NSA_ILi0EEEST_EEEEENS5_IJNS4_10UnderscoreESW_SW_EEEEENS4_13SM90_TMA_LOADENS4_14ComposedLayoutINS4_7SwizzleILi2ELi4ELi3EEENS4_18smem_ptr_flag_bitsILi8EEENSQ_INS5_IJNSA_ILi8EEESH_EEENS5_IJSH_SB_EEEEEEEvNS4_8identityESZ_S19_vS1A_EENS_8epilogue10collective6detail29Sm90TmaWarpSpecializedAdapterINS1D_15DefaultEpilogueIaSJ_SJ_NS1C_6thread17LinearCombinationIaLi1EiiLNS1H_9ScaleType4KindE0ELNS_15FloatRoundStyleE2EaEENS1_15EpilogueDefaultEEEEEvvEEEEvNT_6ParamsE,(.L_x_309 - _ZN7cutlass13device_kernelINS_4gemm6kernel13GemmUniversalIN4cute5tupleIJiiiiEEENS1_10collective13CollectiveMmaINS1_34MainloopSm90TmaGmmaWarpSpecializedILi11ENS5_IJNS4_1CILi1EEESB_SB_EEENS1_35KernelTmaWarpSpecializedCooperativeEEENS5_IJNSA_ILi192EEENSA_ILi112EEENSA_ILi64EEEEEEaNS5_IJlSB_lEEEaSJ_NS4_8TiledMMAINS4_8MMA_AtomIJNS4_4SM904GMMA26MMA_64x16x32_S32S8S8_SS_TNEEEENS4_6LayoutINS5_IJNSA_ILi2EEESB_SB_EEENS5_IJSB_NSA_ILi0EEEST_EEEEENS5_IJNS4_10UnderscoreESW_SW_EEEEENS4_13SM90_TMA_LOADENS4_14ComposedLayoutINS4_7SwizzleILi2ELi4ELi3EEENS4_18smem_ptr_flag_bitsILi8EEENSQ_INS5_IJNSA_ILi8EEESH_EEENS5_IJSH_SB_EEEEEEEvNS4_8identityESZ_S19_vS1A_EENS_8epilogue10collective6detail29Sm90TmaWarpSpecializedAdapterINS1D_15DefaultEpilogueIaSJ_SJ_NS1C_6thread17LinearCombinationIaLi1EiiLNS1H_9ScaleType4KindE0ELNS_15FloatRoundStyleE2EaEENS1_15EpilogueDefaultEEEEEvvEEEEvNT_6ParamsE)
        .other          _ZN7cutlass13device_kernelINS_4gemm6kernel13GemmUniversalIN4cute5tupleIJiiiiEEENS1_10collective13CollectiveMmaINS1_34MainloopSm90TmaGmmaWarpSpecializedILi11ENS5_IJNS4_1CILi1EEESB_SB_EEENS1_35KernelTmaWarpSpecializedCooperativeEEENS5_IJNSA_ILi192EEENSA_ILi112EEENSA_ILi64EEEEEEaNS5_IJlSB_lEEEaSJ_NS4_8TiledMMAINS4_8MMA_AtomIJNS4_4SM904GMMA26MMA_64x16x32_S32S8S8_SS_TNEEEENS4_6LayoutINS5_IJNSA_ILi2EEESB_SB_EEENS5_IJSB_NSA_ILi0EEEST_EEEEENS5_IJNS4_10UnderscoreESW_SW_EEEEENS4_13SM90_TMA_LOADENS4_14ComposedLayoutINS4_7SwizzleILi2ELi4ELi3EEENS4_18smem_ptr_flag_bitsILi8EEENSQ_INS5_IJNSA_ILi8EEESH_EEENS5_IJSH_SB_EEEEEEEvNS4_8identityESZ_S19_vS1A_EENS_8epilogue10collective6detail29Sm90TmaWarpSpecializedAdapterINS1D_15DefaultEpilogueIaSJ_SJ_NS1C_6thread17LinearCombinationIaLi1EiiLNS1H_9ScaleType4KindE0ELNS_15FloatRoundStyleE2EaEENS1_15EpilogueDefaultEEEEEvvEEEEvNT_6ParamsE,@"STO_CUDA_ENTRY STV_DEFAULT"
_ZN7cutlass13device_kernelINS_4gemm6kernel13GemmUniversalIN4cute5tupleIJiiiiEEENS1_10collective13CollectiveMmaINS1_34MainloopSm90TmaGmmaWarpSpecializedILi11ENS5_IJNS4_1CILi1EEESB_SB_EEENS1_35KernelTmaWarpSpecializedCooperativeEEENS5_IJNSA_ILi192EEENSA_ILi112EEENSA_ILi64EEEEEEaNS5_IJlSB_lEEEaSJ_NS4_8TiledMMAINS4_8MMA_AtomIJNS4_4SM904GMMA26MMA_64x16x32_S32S8S8_SS_TNEEEENS4_6LayoutINS5_IJNSA_ILi2EEESB_SB_EEENS5_IJSB_NSA_ILi0EEEST_EEEEENS5_IJNS4_10UnderscoreESW_SW_EEEEENS4_13SM90_TMA_LOADENS4_14ComposedLayoutINS4_7SwizzleILi2ELi4ELi3EEENS4_18smem_ptr_flag_bitsILi8EEENSQ_INS5_IJNSA_ILi8EEESH_EEENS5_IJSH_SB_EEEEEEEvNS4_8identityESZ_S19_vS1A_EENS_8epilogue10collective6detail29Sm90TmaWarpSpecializedAdapterINS1D_15DefaultEpilogueIaSJ_SJ_NS1C_6thread17LinearCombinationIaLi1EiiLNS1H_9ScaleType4KindE0ELNS_15FloatRoundStyleE2EaEENS1_15EpilogueDefaultEEEEEvvEEEEvNT_6ParamsE:
[----:B------:R-:W0:Y:S01]  /*0000*/  LDC R1, c[0x0][0x28] ;  /* 0x00000a00ff017b82 */ /* 0x000e220000000800 */
[----:B------:R-:W1:Y:S01]  /*0010*/  S2R R3, SR_TID.X ;  /* 0x0000000000037919 */ /* 0x000e620000002100 */
[----:B------:R-:W-:Y:S01]  /*0020*/  ELECT P0, URZ, PT ;  /* 0x00000000003f782f */ /* 0x000fe20003800000 */
[----:B------:R-:W-:Y:S01]  /*0030*/  BSSY B0, `(.L_x_0) ;  /* 0x000000f000007945 */ /* 0x000fe20003800000 */
[--C-:B-1----:R-:W-:Y:S02]  /*0040*/  SHF.R.U32.HI R0, RZ, 0x5, R3.reuse ;  /* 0x00000005ff007819 */ /* 0x102fe40000011603 */
[----:B------:R-:W-:-:S03]  /*0050*/  SHF.R.U32.HI R14, RZ, 0x7, R3 ;  /* 0x00000007ff0e7819 */ /* 0x000fc60000011603 */
[----:B------:R-:W1:Y:S04]  /*0060*/  SHFL.IDX PT, R4, R0, RZ, 0x1f ;  /* 0x00001fff00047589 */ /* 0x000e6800000e0000 */
[----:B------:R2:W3:Y:S01]  /*0070*/  SHFL.IDX PT, R10, R14, RZ, 0x1f ;  /* 0x00001fff0e0a7589 */ /* 0x0004e200000e0000 */
[----:B-1----:R-:W-:-:S13]  /*0080*/  ISETP.NE.OR P0, PT, R4, RZ, !P0 ;  /* 0x000000ff0400720c */ /* 0x002fda0004705670 */
[----:B0-23--:R-:W-:Y:S05]  /*0090*/  @P0 BRA `(.L_x_1) ;  /* 0x0000000000200947 */ /* 0x00dfea0003800000 */
[----:B------:R-:W-:Y:S02]  /*00a0*/  ULDC.64 UR4, c[0x0][0x198] ;  /* 0x0000660000047ab9 */ /* 0x000fe40000000a00 */
[----:B------:R-:W-:Y:S02]  /*00b0*/  UIADD3 UR6, UP0, UR4, 0xf0, URZ ;  /* 0x000000f004067890 */ /* 0x000fe4000ff1e03f */
[----:B------:R-:W-:Y:S02]  /*00c0*/  UIADD3 UR4, UP1, UR4, 0x1f0, URZ ;  /* 0x000001f004047890 */ /* 0x000fe4000ff3e03f */
[----:B------:R-:W-:Y:S02]  /*00d0*/  UIADD3.X UR7, URZ, UR5, URZ, UP0, !UPT ;  /* 0x000000053f077290 */ /* 0x000fe400087fe43f */
[----:B------:R-:W-:-:S07]  /*00e0*/  UIADD3.X UR5, URZ, UR5, URZ, UP1, !UPT ;  /* 0x000000053f057290 */ /* 0x000fce0008ffe43f */
[----:B------:R0:W-:Y:S02]  /*00f0*/  UTMACCTL.PF [UR6] ;  /* 0x00000000060079b9 */ /* 0x0001e40008040000 */
[----:B------:R0:W-:Y:S02]  /*0100*/  UTMACCTL.PF [UR4] ;  /* 0x00000000040079b9 */ /* 0x0001e40008040000 */
[----:B0-----:R-:W-:Y:S01]  /*0110*/  NOP ;  /* 0x0000000000007918 */ /* 0x001fe20000000000 */
.L_x_1:
[----:B------:R-:W-:Y:S05]  /*0120*/  BSYNC B0 ;  /* 0x0000000000007941 */ /* 0x000fea0003800000 */
.L_x_0:
[----:B------:R-:W0:Y:S02]  /*0130*/  SHFL.IDX PT, R2, R0, RZ, 0x1f ;  /* 0x00001fff00027589 */ /* 0x000e2400000e0000 */
[----:B0-----:R-:W-:-:S13]  /*0140*/  ISETP.NE.AND P0, PT, R2, RZ, PT ;  /* 0x000000ff0200720c */ /* 0x001fda0003f05270 */
[----:B------:R-:W-:Y:S05]  /*0150*/  @P0 BRA `(.L_x_2) ;  /* 0x00000000009c0947 */ /* 0x000fea0003800000 */
[----:B------:R-:W-:Y:S01]  /*0160*/  ELECT P0, URZ, PT ;  /* 0x00000000003f782f */ /* 0x000fe20003800000 */
[----:B------:R-:W-:-:S12]  /*0170*/  BSSY B0, `(.L_x_2) ;  /* 0x0000025000007945 */ /* 0x000fd80003800000 */
[----:B------:R-:W-:Y:S05]  /*0180*/  @!P0 BRA `(.L_x_3) ;  /* 0x00000000008c8947 */ /* 0x000fea0003800000 */
[----:B------:R-:W0:Y:S01]  /*0190*/  S2UR UR8, SR_CgaCtaId ;  /* 0x00000000000879c3 */ /* 0x000e220000008800 */
[----:B------:R-:W-:Y:S01]  /*01a0*/  UMOV UR4, 0x400 ;  /* 0x0000040000047882 */ /* 0x000fe20000000000 */
[----:B------:R-:W-:Y:S01]  /*01b0*/  UMOV UR5, 0x1 ;  /* 0x0000000100057882 */ /* 0x000fe20000000000 */
[----:B------:R-:W-:Y:S02]  /*01c0*/  UMOV UR6, 0x100 ;  /* 0x0000010000067882 */ /* 0x000fe40000000000 */
[----:B------:R-:W-:-:S04]  /*01d0*/  UIADD3 UR6, -UR6, 0x100000, URZ ;  /* 0x0010000006067890 */ /* 0x000fc8000fffe13f */
[----:B------:R-:W-:Y:S02]  /*01e0*/  USHF.L.U32 UR7, UR6, 0xb, URZ ;  /* 0x0000000b06077899 */ /* 0x000fe4000800063f */
[----:B------:R-:W-:Y:S02]  /*01f0*/  USHF.L.U32 UR6, UR6, 0x1, URZ ;  /* 0x0000000106067899 */ /* 0x000fe4000800063f */
[----:B0-----:R-:W-:Y:S02]  /*0200*/  ULEA UR8, UR8, UR4, 0x18 ;  /* 0x0000000408087291 */ /* 0x001fe4000f8ec03f */
[----:B------:R-:W-:-:S04]  /*0210*/  UIADD3 UR4, -UR5, 0x100000, URZ ;  /* 0x0010000005047890 */ /* 0x000fc8000fffe13f */
[----:B------:R-:W-:Y:S02]  /*0220*/  USHF.L.U32 UR5, UR4, 0xb, URZ ;  /* 0x0000000b04057899 */ /* 0x000fe4000800063f */
[----:B------:R-:W-:Y:S01]  /*0230*/  USHF.L.U32 UR4, UR4, 0x1, URZ ;  /* 0x0000000104047899 */ /* 0x000fe2000800063f */
[----:B------:R-:W0:Y:S11]  /*0240*/  FENCE.VIEW.ASYNC.S ;  /* 0x00000000000073c6 */ /* 0x000e360000000000 */
[----:B0-----:R0:W1:Y:S01]  /*0250*/  SYNCS.EXCH.64 URZ, [UR8], UR4 ;  /* 0x00000004083f75b2 */ /* 0x0010620008000100 */
[----:B------:R0:W2:Y:S01]  /*0260*/  SYNCS.EXCH.64 URZ, [UR8+0x58], UR6 ;  /* 0x00005806083f75b2 */ /* 0x0000a20008000100 */
[----:B------:R0:W3:Y:S01]  /*0270*/  SYNCS.EXCH.64 URZ, [UR8+0x8], UR4 ;  /* 0x00000804083f75b2 */ /* 0x0000e20008000100 */
[----:B------:R0:W4:Y:S01]  /*0280*/  SYNCS.EXCH.64 URZ, [UR8+0x60], UR6 ;  /* 0x00006006083f75b2 */ /* 0x0001220008000100 */
[----:B------:R0:W0:Y:S01]  /*0290*/  SYNCS.EXCH.64 URZ, [UR8+0x10], UR4 ;  /* 0x00001004083f75b2 */ /* 0x0000220008000100 */
        /* <DEDUP_REMOVED lines=17> */
[----:B------:R-:W-:Y:S01]  /*03b0*/  NOP ;  /* 0x0000000000007918 */ /* 0x000fe20000000000 */
.L_x_3:
[----:B0-----:R-:W-:Y:S05]  /*03c0*/  BSYNC B0 ;  /* 0x0000000000007941 */ /* 0x001fea0003800000 */
.L_x_2:
[----:B------:R-:W0:Y:S01]  /*03d0*/  SHFL.IDX PT, R0, R0, RZ, 0x1f ;  /* 0x00001fff00007589 */ /* 0x000e2200000e0000 */
[----:B------:R-:W-:Y:S01]  /*03e0*/  ELECT P0, URZ, PT ;  /* 0x00000000003f782f */ /* 0x000fe20003800000 */
[----:B------:R-:W5:Y:S01]  /*03f0*/  LDC R2, c[0x0][0x65c] ;  /* 0x00019700ff027b82 */ /* 0x000f620000000800 */
[----:B------:R-:W-:Y:S01]  /*0400*/  SHF.R.S32.HI R7, RZ, 0x1f, R4 ;  /* 0x0000001fff077819 */ /* 0x000fe20000011404 */
[----:B------:R-:W1:Y:S01]  /*0410*/  S2R R5, SR_CTAID.Y ;  /* 0x0000000000057919 */ /* 0x000e620000002600 */
[----:B------:R-:W-:Y:S01]  /*0420*/  UMOV UR4, 0x20 ;  /* 0x0000002000047882 */ /* 0x000fe20000000000 */
[----:B------:R-:W-:Y:S01]  /*0430*/  NOP ;  /* 0x0000000000007918 */ /* 0x000fe20000000000 */
[----:B------:R-:W-:Y:S01]  /*0440*/  LEA.HI R7, R7, R4, RZ, 0x2 ;  /* 0x0000000407077211 */ /* 0x000fe200078f10ff */
[----:B------:R-:W2:Y:S01]  /*0450*/  S2R R6, SR_CTAID.X ;  /* 0x0000000000067919 */ /* 0x000ea20000002500 */
[----:B------:R-:W-:Y:S01]  /*0460*/  ISETP.NE.AND P2, PT, R10, RZ, PT ;  /* 0x000000ff0a00720c */ /* 0x000fe20003f45270 */
[----:B------:R-:W-:Y:S01]  /*0470*/  NOP ;  /* 0x0000000000007918 */ /* 0x000fe20000000000 */
[----:B------:R-:W-:-:S02]  /*0480*/  LOP3.LUT R7, R7, 0xfffffffc, RZ, 0xc0, !PT ;  /* 0xfffffffc07077812 */ /* 0x000fc400078ec0ff */
[----:B0-----:R-:W-:Y:S02]  /*0490*/  ISETP.NE.OR P0, PT, R0, RZ, !P0 ;  /* 0x000000ff0000720c */ /* 0x001fe40004705670 */
[----:B-----5:R-:W-:-:S04]  /*04a0*/  ISETP.NE.AND P3, PT, R2, 0x1, PT ;  /* 0x000000010200780c */ /* 0x020fc80003f65270 */
[----:B------:R-:W-:Y:S01]  /*04b0*/  P2R R0, PR, RZ, 0x8 ;  /* 0x00000008ff007803 */ /* 0x000fe20000000000 */
[----:B------:R-:W-:Y:S01]  /*04c0*/  IMAD.IADD R0, R4, 0x1, -R7 ;  /* 0x0000000104007824 */ /* 0x000fe200078e0a07 */
[----:B------:R-:W-:Y:S01]  /*04d0*/  LOP3.LUT R4, R3, 0x7f, RZ, 0xc0, !PT ;  /* 0x0000007f03047812 */ /* 0x000fe200078ec0ff */
[----:B------:R-:W-:-:S03]  /*04e0*/  IMAD.MOV.U32 R7, RZ, RZ, RZ ;  /* 0x000000ffff077224 */ /* 0x000fc600078e00ff */
[----:B------:R-:W-:Y:S01]  /*04f0*/  ISETP.NE.AND P1, PT, R0, 0x3, PT ;  /* 0x000000030000780c */ /* 0x000fe20003f25270 */
[----:B------:R-:W-:Y:S01]  /*0500*/  VOTEU.ALL UP0, P0 ;  /* 0x00000000003f7886 */ /* 0x000fe20000000000 */
[----:B------:R-:W-:Y:S01]  /*0510*/  VOTEU.ALL UP1, P0 ;  /* 0x00000000003f7886 */ /* 0x000fe20000020000 */
[----:B------:R-:W2:Y:S01]  /*0520*/  @P3 LDC R17, c[0x0][0x10] ;  /* 0x00000400ff113b82 */ /* 0x000ea20000000800 */
[----:B-1----:R-:W-:Y:S02]  /*0530*/  @P3 IMAD.MOV.U32 R8, RZ, RZ, R5 ;  /* 0x000000ffff083224 */ /* 0x002fe400078e0005 */
[----:B------:R-:W-:Y:S01]  /*0540*/  @!UP0 UMOV UR6, 0x400 ;  /* 0x0000040000068882 */ /* 0x000fe20000000000 */
[----:B------:R-:W-:-:S04]  /*0550*/  @!UP0 UIADD3 UR4, -UR4, 0x100000, URZ ;  /* 0x0010000004048890 */ /* 0x000fc8000fffe13f */
[----:B------:R-:W-:Y:S02]  /*0560*/  @!UP0 USHF.L.U32 UR5, UR4, 0xb, URZ ;  /* 0x0000000b04058899 */ /* 0x000fe4000800063f */
[----:B------:R-:W-:Y:S01]  /*0570*/  @!UP0 USHF.L.U32 UR4, UR4, 0x1, URZ ;  /* 0x0000000104048899 */ /* 0x000fe2000800063f */
[----:B------:R-:W-:Y:S01]  /*0580*/  @P3 IMAD.MOV.U32 R9, RZ, RZ, RZ ;  /* 0x000000ffff093224 */ /* 0x000fe200078e00ff */
[----:B------:R-:W0:Y:S08]  /*0590*/  @!UP0 S2UR UR7, SR_CgaCtaId ;  /* 0x00000000000789c3 */ /* 0x000e300000008800 */
[----:B------:R-:W1:Y:S01]  /*05a0*/  @!P3 LDC R11, c[0x0][0xc] ;  /* 0x00000300ff0bbb82 */ /* 0x000e620000000800 */
[----:B--2---:R-:W-:Y:S01]  /*05b0*/  @P3 IMAD.WIDE.U32 R16, R6, R17, R8 ;  /* 0x0000001106103225 */ /* 0x004fe200078e0008 */
[----:B0-----:R-:W-:Y:S01]  /*05c0*/  @!UP0 ULEA UR8, UR7, UR6, 0x18 ;  /* 0x0000000607088291 */ /* 0x001fe2000f8ec03f */
[----:B------:R-:W-:-:S02]  /*05d0*/  VOTEU.ALL UP0, P0 ;  /* 0x00000000003f7886 */ /* 0x000fc40000000000 */
[----:B------:R-:W-:Y:S01]  /*05e0*/  ULDC UR6, c[0x0][0xc] ;  /* 0x0000030000067ab9 */ /* 0x000fe20000000800 */
[----:B------:R-:W-:Y:S01]  /*05f0*/  ISETP.EQ.OR P0, PT, R0, RZ, !P1 ;  /* 0x000000ff0000720c */ /* 0x000fe20004f02670 */
[----:B------:R-:W-:-:S03]  /*0600*/  ULDC UR7, c[0x0][0x10] ;  /* 0x0000040000077ab9 */ /* 0x000fc60000000800 */
[C---:B------:R-:W-:Y:S01]  /*0610*/  ISETP.EQ.AND P0, PT, R10.reuse, RZ, P0 ;  /* 0x000000ff0a00720c */ /* 0x040fe20000702270 */
[----:B------:R-:W-:Y:S02]  /*0620*/  VIADD R10, R10, 0xffffffff ;  /* 0xffffffff0a0a7836 */ /* 0x000fe40000000000 */
[----:B-1----:R-:W-:Y:S01]  /*0630*/  @!P3 IMAD.WIDE.U32 R8, R11, R5, R6 ;  /* 0x000000050b08b225 */ /* 0x002fe200078e0006 */
[----:B------:R-:W0:Y:S02]  /*0640*/  FENCE.VIEW.ASYNC.S ;  /* 0x00000000000073c6 */ /* 0x000e240000000000 */
[----:B0-----:R-:W3:Y:S01]  /*0650*/  @!UP0 SYNCS.EXCH.64 URZ, [UR8+0xc0], UR4 ;  /* 0x0000c004083f85b2 */ /* 0x001ee20008000100 */
[----:B------:R-:W-:Y:S01]  /*0660*/  SEL R18, RZ, 0x1, !P0 ;  /* 0x00000001ff127807 */ /* 0x000fe20004000000 */
[----:B------:R-:W-:Y:S01]  /*0670*/  @P3 IMAD.MOV.U32 R11, RZ, RZ, RZ ;  /* 0x000000ffff0b3224 */ /* 0x000fe200078e00ff */
[----:B------:R-:W-:Y:S01]  /*0680*/  ISETP.GE.U32.AND P1, PT, R10, 0x2, PT ;  /* 0x000000020a00780c */ /* 0x000fe20003f26070 */
[----:B------:R-:W-:-:S02]  /*0690*/  @!P3 IMAD.MOV.U32 R16, RZ, RZ, R8 ;  /* 0x000000ffff10b224 */ /* 0x000fc400078e0008 */
[----:B------:R-:W-:Y:S01]  /*06a0*/  @P3 IMAD.IADD R17, R17, 0x1, R11 ;  /* 0x0000000111113824 */ /* 0x000fe200078e020b */
[----:B------:R-:W-:Y:S01]  /*06b0*/  SEL R18, R18, 0x2, P1 ;  /* 0x0000000212127807 */ /* 0x000fe20000800000 */
[----:B------:R-:W-:Y:S01]  /*06c0*/  @!P3 IMAD.MOV.U32 R17, RZ, RZ, R9 ;  /* 0x000000ffff11b224 */ /* 0x000fe200078e0009 */
[----:B------:R0:W3:Y:S01]  /*06d0*/  @!UP1 SYNCS.EXCH.64 URZ, [UR8+0xc8], UR4 ;  /* 0x0000c804083f95b2 */ /* 0x0000e20008000100 */
[----:B------:R-:W-:Y:S01]  /*06e0*/  NOP ;  /* 0x0000000000007918 */ /* 0x000fe20000000000 */
[----:B0-----:R-:W-:-:S03]  /*06f0*/  UIMAD.WIDE.U32 UR4, UR6, UR7, URZ ;  /* 0x00000007060472a5 */ /* 0x001fc6000f8e003f */
[----:B------:R-:W-:Y:S02]  /*0700*/  ULDC UR6, c[0x0][0x14] ;  /* 0x0000050000067ab9 */ /* 0x000fe40000000800 */
[----:B------:R-:W-:Y:S02]  /*0710*/  UIMAD.WIDE.U32 UR42, UR4, UR6, URZ ;  /* 0x00000006042a72a5 */ /* 0x000fe4000f8e003f */
[----:B------:R-:W-:-:S04]  /*0720*/  UIMAD UR38, UR5, UR6, URZ ;  /* 0x00000006052672a4 */ /* 0x000fc8000f8e023f */
[----:B------:R-:W-:Y:S01]  /*0730*/  UIADD3 UR38, UR43, UR38, URZ ;  /* 0x000000262b267290 */ /* 0x000fe2000fffe03f */
[----:B---34-:R-:W-:Y:S06]  /*0740*/  BAR.SYNC.DEFER_BLOCKING 0x0 ;  /* 0x0000000000007b1d */ /* 0x018fec0000010000 */
[----:B------:R-:W-:Y:S05]  /*0750*/  @!P2 BRA `(.L_x_4) ;  /* 0x0000008400f8a947 */ /* 0x000fea0003800000 */
[----:B------:R-:W-:-:S13]  /*0760*/  ISETP.GT.U32.AND P0, PT, R10, 0x1, PT ;  /* 0x000000010a00780c */ /* 0x000fda0003f04070 */
[----:B------:R-:W-:Y:S05]  /*0770*/  @P0 EXIT ;  /* 0x000000000000094d */ /* 0x000fea0003800000 */
[----:B------:R-:W-:Y:S01]  /*0780*/  ULDC.64 UR4, c[0x0][0x650] ;  /* 0x0001940000047ab9 */ /* 0x000fe20000000a00 */
[----:B------:R-:W-:Y:S01]  /*0790*/  PRMT R0, RZ, 0x7610, R0 ;  /* 0x00007610ff007816 */ /* 0x000fe20000000000 */
[----:B------:R-:W-:Y:S01]  /*07a0*/  IMAD.MOV.U32 R23, RZ, RZ, -0x1 ;  /* 0xffffffffff177424 */ /* 0x000fe200078e00ff */
[----:B------:R-:W-:Y:S01]  /*07b0*/  ISETP.GE.U32.AND P0, PT, R16, UR4, PT ;  /* 0x0000000410007c0c */ /* 0x000fe2000bf06070 */
[----:B------:R-:W-:Y:S02]  /*07c0*/  IMAD.MOV.U32 R22, RZ, RZ, -0x1 ;  /* 0xffffffffff167424 */ /* 0x000fe400078e00ff */
[----:B------:R-:W-:Y:S01]  /*07d0*/  IMAD.MOV.U32 R19, RZ, RZ, -0x1 ;  /* 0xffffffffff137424 */ /* 0x000fe200078e00ff */
[----:B------:R-:W-:-:S13]  /*07e0*/  ISETP.GE.U32.AND.EX P0, PT, R17, UR5, PT, P0 ;  /* 0x0000000511007c0c */ /* 0x000fda000bf06100 */
[----:B------:R-:W-:Y:S05]  /*07f0*/  @P0 BRA `(.L_x_5) ;  /* 0x0000000400580947 */ /* 0x000fea0003800000 */
[----:B------:R-:W0:Y:S01]  /*0800*/  LDC.64 R20, c[0x0][0x628] ;  /* 0x00018a00ff147b82 */ /* 0x000e220000000a00 */
[----:B------:R-:W-:Y:S02]  /*0810*/  IMAD.MOV.U32 R8, RZ, RZ, R16 ;  /* 0x000000ffff087224 */ /* 0x000fe400078e0010 */
[----:B------:R-:W-:-:S05]  /*0820*/  IMAD.MOV.U32 R9, RZ, RZ, R17 ;  /* 0x000000ffff097224 */ /* 0x000fca00078e0011 */
[----:B------:R-:W1:Y:S08]  /*0830*/  LDC R0, c[0x0][0x630] ;  /* 0x00018c00ff007b82 */ /* 0x000e700000000800 */
[----:B------:R-:W2:Y:S01]  /*0840*/  LDC.64 R22, c[0x0][0x620] ;  /* 0x00018800ff167b82 */ /* 0x000ea20000000a00 */
[----:B0-----:R-:W-:-:S04]  /*0850*/  ISETP.NE.U32.AND P0, PT, R20, RZ, PT ;  /* 0x000000ff1400720c */ /* 0x001fc80003f05070 */
[----:B------:R-:W-:-:S13]  /*0860*/  ISETP.NE.AND.EX P0, PT, R21, RZ, PT, P0 ;  /* 0x000000ff1500720c */ /* 0x000fda0003f05300 */
[----:B-12---:R-:W-:Y:S05]  /*0870*/  @!P0 BRA `(.L_x_6) ;  /* 0x0000000000288947 */ /* 0x006fea0003800000 */
[----:B------:R-:W0:Y:S02]  /*0880*/  LDC R13, c[0x0][0x634] ;  /* 0x00018d00ff0d7b82 */ /* 0x000e240000000800 */
[----:B0-----:R-:W-:-:S05]  /*0890*/  IADD3 R13, P0, R16, R13, RZ ;  /* 0x0000000d100d7210 */ /* 0x001fca0007f1e0ff */
[----:B------:R-:W-:-:S04]  /*08a0*/  IMAD.X R15, RZ, RZ, R17, P0 ;  /* 0x000000ffff0f7224 */ /* 0x000fc800000e0611 */
[----:B------:R-:W-:-:S04]  /*08b0*/  IMAD.WIDE.U32 R8, R15, R20, RZ ;  /* 0x000000140f087225 */ /* 0x000fc800078e00ff */
[----:B------:R-:W-:-:S04]  /*08c0*/  IMAD.WIDE.U32 R10, P0, R13, R21, R8 ;  /* 0x000000150d0a7225 */ /* 0x000fc80007800008 */
[----:B------:R-:W-:-:S04]  /*08d0*/  IMAD.WIDE.U32 R8, R13, R20, RZ ;  /* 0x000000140d087225 */ /* 0x000fc800078e00ff */
[----:B------:R-:W-:Y:S01]  /*08e0*/  IMAD.X R13, RZ, RZ, RZ, P0 ;  /* 0x000000ffff0d7224 */ /* 0x000fe200000e06ff */
[----:B------:R-:W-:Y:S01]  /*08f0*/  IADD3 RZ, P0, R9, R10, RZ ;  /* 0x0000000a09ff7210 */ /* 0x000fe20007f1e0ff */
[----:B------:R-:W-:-:S04]  /*0900*/  IMAD.MOV.U32 R12, RZ, RZ, R11 ;  /* 0x000000ffff0c7224 */ /* 0x000fc800078e000b */
[----:B------:R-:W-:-:S08]  /*0910*/  IMAD.WIDE.U32.X R8, R15, R21, R12, P0 ;  /* 0x000000150f087225 */ /* 0x000fd000000e040c */
.L_x_6:
[-CC-:B------:R-:W-:Y:S01]  /*0920*/  SHF.R.U64 R27, R8, R0.reuse, R9.reuse ;  /* 0x00000000081b7219 */ /* 0x180fe20000001209 */
[----:B------:R-:W0:Y:S01]  /*0930*/  LDC R12, c[0x0][0x618] ;  /* 0x00018600ff0c7b82 */ /* 0x000e220000000800 */
[----:B------:R-:W-:Y:S01]  /*0940*/  SHF.R.U32.HI R7, RZ, R0, R9 ;  /* 0x00000000ff077219 */ /* 0x000fe20000011609 */
[----:B------:R-:W-:Y:S01]  /*0950*/  ULDC UR4, c[0x0][0x150] ;  /* 0x0000540000047ab9 */ /* 0x000fe20000000800 */
[----:B------:R-:W-:Y:S02]  /*0960*/  IADD3 R11, P0, RZ, -R27, RZ ;  /* 0x8000001bff0b7210 */ /* 0x000fe40007f1e0ff */
[----:B------:R-:W-:-:S03]  /*0970*/  I2FP.F32.U32 R0, R6 ;  /* 0x0000000600007245 */ /* 0x000fc60000201000 */
[----:B------:R-:W1:Y:S01]  /*0980*/  LDC.64 R30, c[0x0][0x640] ;  /* 0x00019000ff1e7b82 */ /* 0x000e620000000a00 */
[----:B------:R-:W-:Y:S02]  /*0990*/  IMAD.X R13, RZ, RZ, ~R7, P0 ;  /* 0x000000ffff0d7224 */ /* 0x000fe400000e0e07 */
[----:B------:R-:W-:Y:S01]  /*09a0*/  FMUL R0, R0, UR4 ;  /* 0x0000000400007c20 */ /* 0x000fe20008400000 */
[----:B------:R-:W-:Y:S01]  /*09b0*/  IMAD.WIDE.U32 R8, R11, R22, R16 ;  /* 0x000000160b087225 */ /* 0x000fe200078e0010 */
[----:B------:R-:W-:-:S03]  /*09c0*/  ULDC UR4, c[0x0][0x154] ;  /* 0x0000550000047ab9 */ /* 0x000fc60000000800 */
[----:B------:R-:W-:Y:S01]  /*09d0*/  IMAD R10, R13, R22, RZ ;  /* 0x000000160d0a7224 */ /* 0x000fe200078e02ff */
[----:B------:R-:W2:Y:S01]  /*09e0*/  LDC R7, c[0x0][0x144] ;  /* 0x00005100ff077b82 */ /* 0x000ea20000000800 */
[----:B------:R-:W3:Y:S02]  /*09f0*/  F2I.U32.TRUNC.NTZ R0, R0 ;  /* 0x0000000000007305 */ /* 0x000ee4000020f000 */
[----:B------:R-:W-:-:S04]  /*0a00*/  IMAD R11, R11, R23, R10 ;  /* 0x000000170b0b7224 */ /* 0x000fc800078e020a */
[----:B------:R-:W-:Y:S01]  /*0a10*/  IMAD.IADD R9, R9, 0x1, R11 ;  /* 0x0000000109097824 */ /* 0x000fe200078e020b */
[----:B------:R-:W4:Y:S01]  /*0a20*/  LDC R24, c[0x0][0x608] ;  /* 0x00018200ff187b82 */ /* 0x000f220000000800 */
[----:B------:R-:W-:-:S03]  /*0a30*/  IMAD.MOV.U32 R11, RZ, RZ, -0x1 ;  /* 0xffffffffff0b7424 */ /* 0x000fc600078e00ff */
[-CC-:B0-----:R-:W-:Y:S02]  /*0a40*/  SHF.R.U64 R22, R8, R12.reuse, R9.reuse ;  /* 0x0000000c08167219 */ /* 0x181fe40000001209 */
[----:B------:R-:W-:Y:S02]  /*0a50*/  I2FP.F32.U32 R8, R5 ;  /* 0x0000000500087245 */ /* 0x000fe40000201000 */
[----:B------:R-:W0:Y:S01]  /*0a60*/  LDC R28, c[0x0][0x658] ;  /* 0x00019600ff1c7b82 */ /* 0x000e220000000800 */
[----:B-1----:R-:W-:Y:S01]  /*0a70*/  ISETP.NE.U32.AND P0, PT, R30, RZ, PT ;  /* 0x000000ff1e00720c */ /* 0x002fe20003f05070 */
[----:B---3--:R-:W-:Y:S02]  /*0a80*/  IMAD.MOV R10, RZ, RZ, -R0 ;  /* 0x000000ffff0a7224 */ /* 0x008fe400078e0a00 */
[----:B------:R-:W-:Y:S01]  /*0a90*/  FMUL R8, R8, UR4 ;  /* 0x0000000408087c20 */ /* 0x000fe20008400000 */
[----:B------:R-:W-:Y:S02]  /*0aa0*/  SHF.R.U32.HI R9, RZ, R12, R9 ;  /* 0x0000000cff097219 */ /* 0x000fe40000011609 */
[----:B------:R-:W-:Y:S01]  /*0ab0*/  ISETP.NE.AND.EX P0, PT, R31, RZ, PT, P0 ;  /* 0x000000ff1f00720c */ /* 0x000fe20003f05300 */
[----:B------:R1:W3:Y:S01]  /*0ac0*/  F2I.U32.TRUNC.NTZ R15, R8 ;  /* 0x00000008000f7305 */ /* 0x0002e2000020f000 */
[----:B------:R-:W1:Y:S01]  /*0ad0*/  LDC R20, c[0x0][0x148] ;  /* 0x00005200ff147b82 */ /* 0x000e620000000800 */
[----:B--2---:R-:W-:-:S07]  /*0ae0*/  IMAD R0, R7, R10, R6 ;  /* 0x0000000a07007224 */ /* 0x004fce00078e0206 */
[----:B------:R-:W2:Y:S01]  /*0af0*/  LDC R26, c[0x0][0x600] ;  /* 0x00018000ff1a7b82 */ /* 0x000ea20000000800 */
[-CC-:B----4-:R-:W-:Y:S02]  /*0b00*/  SHF.R.U64 R32, R22, R24.reuse, R9.reuse ;  /* 0x0000001816207219 */ /* 0x190fe40000001209 */
[----:B------:R-:W-:Y:S01]  /*0b10*/  SHF.R.U32.HI R7, RZ, R24, R9 ;  /* 0x00000018ff077219 */ /* 0x000fe20000011609 */
[----:B------:R-:W-:-:S04]  /*0b20*/  IMAD.MOV.U32 R9, RZ, RZ, 0x1 ;  /* 0x00000001ff097424 */ /* 0x000fc800078e00ff */
[----:B------:R-:W4:Y:S01]  /*0b30*/  LDC R21, c[0x0][0x648] ;  /* 0x00019200ff157b82 */ /* 0x000f220000000800 */
[-C--:B0-----:R-:W-:Y:S02]  /*0b40*/  SHF.L.U32 R6, R11, R28.reuse, RZ ;  /* 0x0000001c0b067219 */ /* 0x081fe400000006ff */
[--C-:B------:R-:W-:Y:S02]  /*0b50*/  SHF.R.U64 R24, R32, R28, R7.reuse ;  /* 0x0000001c20187219 */ /* 0x100fe40000001207 */
[----:B------:R-:W-:Y:S02]  /*0b60*/  LOP3.LUT R13, RZ, R6, RZ, 0x33, !PT ;  /* 0x00000006ff0d7212 */ /* 0x000fe400078e33ff */
[-C--:B------:R-:W-:Y:S01]  /*0b70*/  SHF.R.U32.HI R7, RZ, R28.reuse, R7 ;  /* 0x0000001cff077219 */ /* 0x080fe20000011607 */
[----:B------:R-:W0:Y:S01]  /*0b80*/  LDC R23, c[0x0][0x638] ;  /* 0x00018e00ff177b82 */ /* 0x000e220000000800 */
[----:B------:R-:W-:Y:S01]  /*0b90*/  SHF.L.U32 R12, R9, R28, RZ ;  /* 0x0000001c090c7219 */ /* 0x000fe200000006ff */
[----:B------:R-:W-:-:S06]  /*0ba0*/  IMAD.MOV.U32 R6, RZ, RZ, R24 ;  /* 0x000000ffff067224 */ /* 0x000fcc00078e0018 */
[----:B------:R-:W0:Y:S01]  /*0bb0*/  LDC R25, c[0x0][0x610] ;  /* 0x00018400ff197b82 */ /* 0x000e220000000800 */
[----:B-1-3--:R-:W-:Y:S05]  /*0bc0*/  @!P0 BRA `(.L_x_7) ;  /* 0x0000000000288947 */ /* 0x00afea0003800000 */
[----:B------:R-:W1:Y:S02]  /*0bd0*/  LDC R11, c[0x0][0x64c] ;  /* 0x00019300ff0b7b82 */ /* 0x000e640000000800 */
[----:B-1----:R-:W-:-:S05]  /*0be0*/  IADD3 R11, P0, R24, R11, RZ ;  /* 0x0000000b180b7210 */ /* 0x002fca0007f1e0ff */
        /* <DEDUP_REMOVED lines=8> */
.L_x_7:
[----:B----4-:R-:W-:Y:S01]  /*0c70*/  SHF.R.U64 R6, R6, R21, R7 ;  /* 0x0000001506067219 */ /* 0x010fe20000001207 */
[----:B--2---:R-:W-:Y:S01]  /*0c80*/  VIADD R7, R26, 0xffffffff ;  /* 0xffffffff1a077836 */ /* 0x004fe20000000000 */
[----:B------:R-:W-:Y:S01]  /*0c90*/  LOP3.LUT R13, R32, R13, RZ, 0xc0, !PT ;  /* 0x0000000d200d7212 */ /* 0x000fe200078ec0ff */
[----:B------:R-:W-:Y:S02]  /*0ca0*/  IMAD.MOV R15, RZ, RZ, -R15 ;  /* 0x000000ffff0f7224 */ /* 0x000fe400078e0a0f */
[----:B------:R-:W-:Y:S02]  /*0cb0*/  IMAD.MOV R8, RZ, RZ, -R6 ;  /* 0x000000ffff087224 */ /* 0x000fe400078e0a06 */
[----:B------:R-:W-:Y:S01]  /*0cc0*/  IMAD R13, R12, R6, R13 ;  /* 0x000000060c0d7224 */ /* 0x000fe200078e020d */
[----:B------:R-:W-:Y:S01]  /*0cd0*/  LOP3.LUT R6, R22, R7, RZ, 0xc0, !PT ;  /* 0x0000000716067212 */ /* 0x000fe200078ec0ff */
[----:B------:R-:W-:Y:S02]  /*0ce0*/  @P3 IMAD R0, R20, R15, R5 ;  /* 0x0000000f14003224 */ /* 0x000fe400078e0205 */
[----:B0-----:R-:W-:-:S02]  /*0cf0*/  IMAD R5, R8, R23, R24 ;  /* 0x0000001708057224 */ /* 0x001fc400078e0218 */
[----:B------:R-:W-:Y:S02]  /*0d00*/  IMAD R23, R13, R25, R0 ;  /* 0x000000190d177224 */ /* 0x000fe400078e0200 */
[----:B------:R-:W-:Y:S02]  /*0d10*/  IMAD R6, R5, R26, R6 ;  /* 0x0000001a05067224 */ /* 0x000fe400078e0206 */
[----:B------:R-:W-:Y:S02]  /*0d20*/  IMAD.MOV.U32 R0, RZ, RZ, 0x1 ;  /* 0x00000001ff007424 */ /* 0x000fe400078e00ff */
[----:B------:R-:W-:Y:S01]  /*0d30*/  IMAD.MOV.U32 R19, RZ, RZ, R27 ;  /* 0x000000ffff137224 */ /* 0x000fe200078e001b */
[----:B------:R-:W-:Y:S02]  /*0d40*/  SEL R22, R6, R23, !P3 ;  /* 0x0000001706167207 */ /* 0x000fe40005800000 */
[----:B------:R-:W-:-:S07]  /*0d50*/  SEL R23, R23, R6, !P3 ;  /* 0x0000000617177207 */ /* 0x000fce0005800000 */
.L_x_5:
[----:B------:R-:W-:-:S08]  /*0d60*/  NOP ;  /* 0x0000000000007918 */ /* 0x000fd00000000000 */
[----:B------:R-:W0:Y:S02]  /*0d70*/  USETMAXREG.TRY_ALLOC.CTAPOOL UP0, 0xe8 ;  /* 0x000000e8000079c8 */ /* 0x000e240008000600 */
[----:B0-----:R-:W-:-:S13]  /*0d80*/  PLOP3.LUT P0, PT, PT, PT, UP0, 0x80, 0x0 ;  /* 0x000000000000781c */ /* 0x001fda0003f0f008 */
[----:B------:R-:W-:Y:S05]  /*0d90*/  @!P0 BRA `(.L_x_5) ;  /* 0xfffffffc00f08947 */ /* 0x000fea000383ffff */
[----:B------:R-:W-:Y:S01]  /*0da0*/  ULDC.64 UR4, c[0x0][0x598] ;  /* 0x0001660000047ab9 */ /* 0x000fe20000000a00 */
[----:B------:R-:W-:Y:S01]  /*0db0*/  ULDC.64 UR44, c[0x0][0x208] ;  /* 0x00008200002c7ab9 */ /* 0x000fe20000000a00 */
[----:B------:R-:W-:-:S04]  /*0dc0*/  ISETP.NE.U32.AND P0, PT, RZ, UR4, PT ;  /* 0x00000004ff007c0c */ /* 0x000fc8000bf05070 */
[----:B------:R-:W-:-:S13]  /*0dd0*/  ISETP.NE.AND.EX P0, PT, RZ, UR5, PT, P0 ;  /* 0x00000005ff007c0c */ /* 0x000fda000bf05300 */
[----:B------:R-:W-:Y:S05]  /*0de0*/  @!P0 BRA `(.L_x_8) ;  /* 0x00000000001c8947 */ /* 0x000fea0003800000 */
[----:B------:R-:W0:Y:S02]  /*0df0*/  LDC.64 R6, c[0x0][0x598] ;  /* 0x00016600ff067b82 */ /* 0x000e240000000a00 */
[----:B0-----:R-:W2:Y:S02]  /*0e00*/  LDG.E.64 R6, desc[UR44][R6.64] ;  /* 0x0000002c06067981 */ /* 0x001ea4000c1e1b00 */
[----:B--2---:R-:W-:-:S04]  /*0e10*/  ISETP.NE.U32.AND P0, PT, R6, RZ, PT ;  /* 0x000000ff0600720c */ /* 0x004fc80003f05070 */
[----:B------:R-:W-:-:S13]  /*0e20*/  ISETP.NE.AND.EX P0, PT, R7, RZ, PT, P0 ;  /* 0x000000ff0700720c */ /* 0x000fda0003f05300 */
[----:B------:R-:W-:Y:S05]  /*0e30*/  @!P0 BRA `(.L_x_8) ;  /* 0x0000000000088947 */ /* 0x000fea0003800000 */
[----:B------:R0:W5:Y:S01]  /*0e40*/  LD.E R138, desc[UR44][R6.64] ;  /* 0x0000002c068a7980 */ /* 0x000162000c101900 */
[----:B------:R-:W-:Y:S05]  /*0e50*/  BRA `(.L_x_9) ;  /* 0x0000000000247947 */ /* 0x000fea0003800000 */
.L_x_8:
[----:B------:R-:W-:Y:S02]  /*0e60*/  ULDC.64 UR4, c[0x0][0x588] ;  /* 0x0001620000047ab9 */ /* 0x000fe40000000a00 */
[----:B------:R-:W-:-:S04]  /*0e70*/  ISETP.NE.U32.AND P0, PT, RZ, UR4, PT ;  /* 0x00000004ff007c0c */ /* 0x000fc8000bf05070 */
[----:B------:R-:W-:-:S13]  /*0e80*/  ISETP.NE.AND.EX P0, PT, RZ, UR5, PT, P0 ;  /* 0x00000005ff007c0c */ /* 0x000fda000bf05300 */
[----:B------:R-:W-:Y:S05]  /*0e90*/  @!P0 BRA `(.L_x_10) ;  /* 0x00000000000c8947 */ /* 0x000fea0003800000 */
[----:B------:R-:W0:Y:S02]  /*0ea0*/  LDC.64 R138, c[0x0][0x588] ;  /* 0x00016200ff8a7b82 */ /* 0x000e240000000a00 */
[----:B0-----:R1:W5:Y:S01]  /*0eb0*/  LDG.E R138, desc[UR44][R138.64] ;  /* 0x0000002c8a8a7981 */ /* 0x001362000c1e1900 */
[----:B------:R-:W-:Y:S05]  /*0ec0*/  BRA `(.L_x_9) ;  /* 0x0000000000087947 */ /* 0x000fea0003800000 */
.L_x_10:
[----:B------:R-:W-:Y:S02]  /*0ed0*/  ULDC UR4, c[0x0][0x580] ;  /* 0x0001600000047ab9 */ /* 0x000fe40000000800 */
[----:B------:R-:W-:-:S07]  /*0ee0*/  IMAD.U32 R138, RZ, RZ, UR4 ;  /* 0x00000004ff8a7e24 */ /* 0x000fce000f8e00ff */
.L_x_9:
[----:B------:R-:W-:Y:S02]  /*0ef0*/  ULDC.64 UR4, c[0x0][0x5a0] ;  /* 0x0001680000047ab9 */ /* 0x000fe40000000a00 */
[----:B------:R-:W-:-:S04]  /*0f00*/  ISETP.NE.U32.AND P0, PT, RZ, UR4, PT ;  /* 0x00000004ff007c0c */ /* 0x000fc8000bf05070 */
[----:B------:R-:W-:-:S13]  /*0f10*/  ISETP.NE.AND.EX P0, PT, RZ, UR5, PT, P0 ;  /* 0x00000005ff007c0c */ /* 0x000fda000bf05300 */
[----:B------:R-:W-:Y:S05]  /*0f20*/  @!P0 BRA `(.L_x_11) ;  /* 0x00000000001c8947 */ /* 0x000fea0003800000 */
[----:B0-----:R-:W0:Y:S02]  /*0f30*/  LDC.64 R6, c[0x0][0x5a0] ;  /* 0x00016800ff067b82 */ /* 0x001e240000000a00 */
[----:B0-----:R-:W2:Y:S02]  /*0f40*/  LDG.E.64 R6, desc[UR44][R6.64] ;  /* 0x0000002c06067981 */ /* 0x001ea4000c1e1b00 */
[----:B--2---:R-:W-:-:S04]  /*0f50*/  ISETP.NE.U32.AND P0, PT, R6, RZ, PT ;  /* 0x000000ff0600720c */ /* 0x004fc80003f05070 */
[----:B------:R-:W-:-:S13]  /*0f60*/  ISETP.NE.AND.EX P0, PT, R7, RZ, PT, P0 ;  /* 0x000000ff0700720c */ /* 0x000fda0003f05300 */
[----:B------:R-:W-:Y:S05]  /*0f70*/  @!P0 BRA `(.L_x_11) ;  /* 0x0000000000088947 */ /* 0x000fea0003800000 */
[----:B-1----:R0:W5:Y:S01]  /*0f80*/  LD.E R139, desc[UR44][R6.64] ;  /* 0x0000002c068b7980 */ /* 0x002162000c101900 */
[----:B------:R-:W-:Y:S05]  /*0f90*/  BRA `(.L_x_12) ;  /* 0x0000000000247947 */ /* 0x000fea0003800000 */
.L_x_11:
[----:B------:R-:W-:Y:S02]  /*0fa0*/  ULDC.64 UR4, c[0x0][0x590] ;  /* 0x0001640000047ab9 */ /* 0x000fe40000000a00 */
[----:B------:R-:W-:-:S04]  /*0fb0*/  ISETP.NE.U32.AND P0, PT, RZ, UR4, PT ;  /* 0x00000004ff007c0c */ /* 0x000fc8000bf05070 */
[----:B------:R-:W-:-:S13]  /*0fc0*/  ISETP.NE.AND.EX P0, PT, RZ, UR5, PT, P0 ;  /* 0x00000005ff007c0c */ /* 0x000fda000bf05300 */
[----:B------:R-:W-:Y:S05]  /*0fd0*/  @!P0 BRA `(.L_x_13) ;  /* 0x00000000000c8947 */ /* 0x000fea0003800000 */
[----:B0-----:R-:W1:Y:S02]  /*0fe0*/  LDC.64 R6, c[0x0][0x590] ;  /* 0x00016400ff067b82 */ /* 0x001e640000000a00 */
[----:B-1----:R1:W5:Y:S01]  /*0ff0*/  LDG.E R139, desc[UR44][R6.64] ;  /* 0x0000002c068b7981 */ /* 0x002362000c1e1900 */
[----:B------:R-:W-:Y:S05]  /*1000*/  BRA `(.L_x_12) ;  /* 0x0000000000087947 */ /* 0x000fea0003800000 */
.L_x_13:
[----:B------:R-:W-:Y:S02]  /*1010*/  ULDC UR4, c[0x0][0x584] ;  /* 0x0001610000047ab9 */ /* 0x000fe40000000800 */
[----:B-1----:R-:W-:-:S07]  /*1020*/  IMAD.U32 R139, RZ, RZ, UR4 ;  /* 0x00000004ff8b7e24 */ /* 0x002fce000f8e00ff */
.L_x_12:
[----:B------:R-:W-:-:S13]  /*1030*/  LOP3.LUT P0, RZ, R0, 0xff, RZ, 0xc0, !PT ;  /* 0x000000ff00ff7812 */ /* 0x000fda000780c0ff */
[----:B------:R-:W-:Y:S05]  /*1040*/  @!P0 EXIT ;  /* 0x000000000000894d */ /* 0x000fea0003800000 */
[----:B01----:R-:W0:Y:S01]  /*1050*/  LDC R6, c[0x0][0x658] ;  /* 0x00019600ff067b82 */ /* 0x003e220000000800 */
[----:B------:R-:W-:Y:S01]  /*1060*/  ULDC.64 UR6, c[0x0][0x288] ;  /* 0x0000a20000067ab9 */ /* 0x000fe20000000a00 */
[----:B------:R-:W-:Y:S01]  /*1070*/  LOP3.LUT R14, R14, 0x1, RZ, 0xc0, !PT ;  /* 0x000000010e0e7812 */ /* 0x000fe200078ec0ff */
[----:B------:R-:W-:Y:S01]  /*1080*/  UIADD3 UR4, UR7, 0x3f, URZ ;  /* 0x0000003f07047890 */ /* 0x000fe2000fffe03f */
[----:B------:R-:W-:Y:S01]  /*1090*/  SHF.R.U32.HI R0, RZ, 0x2, R3 ;  /* 0x00000002ff007819 */ /* 0x000fe20000011603 */
[----:B------:R-:W-:Y:S01]  /*10a0*/  IMAD.U32 R7, RZ, RZ, UR6 ;  /* 0x00000006ff077e24 */ /* 0x000fe2000f8e00ff */
[----:B------:R-:W-:Y:S01]  /*10b0*/  SHF.R.U32.HI R4, RZ, 0x1, R4 ;  /* 0x00000001ff047819 */ /* 0x000fe20000011604 */
[----:B------:R-:W-:Y:S01]  /*10c0*/  USHF.R.S32.HI UR5, URZ, 0x1f, UR4 ;  /* 0x0000001f3f057899 */ /* 0x000fe20008011404 */
[----:B------:R-:W-:Y:S01]  /*10d0*/  LOP3.LUT R140, R3, 0x3, RZ, 0xc0, !PT ;  /* 0x00000003038c7812 */ /* 0x000fe200078ec0ff */
[----:B------:R-:W-:Y:S01]  /*10e0*/  IMAD.SHL.U32 R5, R14, 0x40, RZ ;  /* 0x000000400e057824 */ /* 0x000fe200078e00ff */
[----:B------:R-:W-:Y:S01]  /*10f0*/  LOP3.LUT R0, R0, 0x7, RZ, 0xc0, !PT ;  /* 0x0000000700007812 */ /* 0x000fe200078ec0ff */
[----:B------:R-:W-:Y:S01]  /*1100*/  ULEA.HI UR5, UR5, UR4, URZ, 0x6 ;  /* 0x0000000405057291 */ /* 0x000fe2000f8f303f */
[----:B------:R-:W-:Y:S01]  /*1110*/  LOP3.LUT R137, R4, 0x30, RZ, 0xc0, !PT ;  /* 0x0000003004897812 */ /* 0x000fe200078ec0ff */
[----:B------:R-:W-:Y:S01]  /*1120*/  IMAD R140, R140, -0x2, R7 ;  /* 0xfffffffe8c8c7824 */ /* 0x000fe200078e0207 */
[--C-:B------:R-:W-:Y:S01]  /*1130*/  LOP3.LUT R136, R5, 0x40, R0.reuse, 0xe2, !PT ;  /* 0x0000004005887812 */ /* 0x100fe200078ee200 */
[----:B------:R-:W-:Y:S01]  /*1140*/  USHF.R.S32.HI UR39, URZ, 0x6, UR5 ;  /* 0x000000063f277899 */ /* 0x000fe20008011405 */
[-C--:B------:R-:W-:Y:S01]  /*1150*/  IADD3 R5, RZ, -R137.reuse, -R0 ;  /* 0x80000089ff057210 */ /* 0x080fe20007ffe800 */
[----:B------:R-:W-:Y:S01]  /*1160*/  IMAD.MOV.U32 R7, RZ, RZ, -0x1 ;  /* 0xffffffffff077424 */ /* 0x000fe200078e00ff */
[----:B------:R-:W-:Y:S01]  /*1170*/  LOP3.LUT R142, R3, 0x80, RZ, 0xc0, !PT ;  /* 0x00000080038e7812 */ /* 0x000fe200078ec0ff */
[----:B------:R-:W-:Y:S01]  /*1180*/  UISETP.LT.AND UP0, UPT, UR39, 0x1, UPT ;  /* 0x000000012700788c */ /* 0x000fe2000bf01270 */
[----:B------:R-:W-:Y:S01]  /*1190*/  LOP3.LUT R136, R136, R137, RZ, 0xfc, !PT ;  /* 0x0000008988887212 */ /* 0x000fe200078efcff */
[----:B------:R-:W-:Y:S01]  /*11a0*/  IMAD R5, R14, -0x40, R5 ;  /* 0xffffffc00e057824 */ /* 0x000fe200078e0205 */
[----:B------:R-:W-:Y:S01]  /*11b0*/  ULDC UR4, c[0x0][0x284] ;  /* 0x0000a10000047ab9 */ /* 0x000fe20000000800 */
[----:B------:R-:W-:Y:S01]  /*11c0*/  USEL UR40, UR39, 0x1, UP0 ;  /* 0x0000000127287887 */ /* 0x000fe20008000000 */
[----:B0-----:R-:W-:Y:S01]  /*11d0*/  SHF.L.U32 R6, R7, R6, RZ ;  /* 0x0000000607067219 */ /* 0x001fe200000006ff */
[----:B------:R-:W-:Y:S01]  /*11e0*/  IMAD.SHL.U32 R141, R3, 0x2, RZ ;  /* 0x00000002038d7824 */ /* 0x000fe200078e00ff */
[----:B------:R-:W-:Y:S01]  /*11f0*/  SHF.R.U32.HI R142, RZ, 0x7, R142 ;  /* 0x00000007ff8e7819 */ /* 0x000fe2000001168e */
[----:B------:R-:W-:Y:S01]  /*1200*/  VIADD R144, R5, UR4 ;  /* 0x0000000405907c36 */ /* 0x000fe20008000000 */
[----:B------:R-:W-:Y:S01]  /*1210*/  LOP3.LUT R143, RZ, R6, RZ, 0x33, !PT ;  /* 0x00000006ff8f7212 */ /* 0x000fe200078e33ff */
[----:B------:R-:W-:Y:S01]  /*1220*/  IMAD.MOV.U32 R137, RZ, RZ, RZ ;  /* 0x000000ffff897224 */ /* 0x000fe200078e00ff */
[----:B------:R-:W-:Y:S01]  /*1230*/  UIADD3 UR40, UR39, -UR40, URZ ;  /* 0x8000002827287290 */ /* 0x000fe2000fffe03f */
[----:B------:R-:W-:Y:S01]  /*1240*/  UMOV UR36, URZ ;  /* 0x0000003f00247c82 */ /* 0x000fe20008000000 */
[----:B------:R-:W-:-:S10]  /*1250*/  UMOV UR37, URZ ;  /* 0x0000003f00257c82 */ /* 0x000fd40008000000 */
.L_x_259:
[----:B------:R-:W0:Y:S01]  /*1260*/  SHFL.IDX PT, R0, R142, RZ, 0x1f ;  /* 0x00001fff8e007589 */ /* 0x000e2200000e0000 */
[----:B------:R-:W1:Y:S01]  /*1270*/  S2UR UR7, SR_CgaCtaId ;  /* 0x00000000000779c3 */ /* 0x000e620000008800 */
[----:B------:R-:W-:Y:S01]  /*1280*/  UMOV UR6, 0x400 ;  /* 0x0000040000067882 */ /* 0x000fe20000000000 */
[----:B0-----:R-:W-:Y:S01]  /*1290*/  R2UR UR4, R0 ;  /* 0x00000000000472ca */ /* 0x001fe200000e0000 */
[----:B-1----:R-:W-:-:S12]  /*12a0*/  ULEA UR6, UR7, UR6, 0x18 ;  /* 0x0000000607067291 */ /* 0x002fd8000f8ec03f */
[----:B------:R-:W-:-:S04]  /*12b0*/  ULEA.HI UR5, UR4, UR4, URZ, 0x1 ;  /* 0x0000000404057291 */ /* 0x000fc8000f8f083f */
[----:B------:R-:W-:-:S04]  /*12c0*/  ULOP3.LUT UR5, UR5, 0xffffe, URZ, 0xc0, !UPT ;  /* 0x000ffffe05057892 */ /* 0x000fc8000f8ec03f */
[----:B------:R-:W-:-:S03]  /*12d0*/  UIADD3 UR5, UR4, -UR5, URZ ;  /* 0x8000000504057290 */ /* 0x000fc6000fffe03f */
[----:B------:R-:W-:Y:S01]  /*12e0*/  ULDC UR4, c[0x0][0x28c] ;  /* 0x0000a30000047ab9 */ /* 0x000fe20000000800 */
[----:B------:R-:W-:Y:S01]  /*12f0*/  ULEA UR5, UR5, UR6, 0xc ;  /* 0x0000000605057291 */ /* 0x000fe2000f8e603f */
[----:B------:R-:W-:-:S03]  /*1300*/  ISETP.LT.AND P0, PT, RZ, UR4, PT ;  /* 0x00000004ff007c0c */ /* 0x000fc6000bf01270 */
[----:B------:R-:W-:-:S04]  /*1310*/  UIADD3 UR5, UR5, 0x180, URZ ;  /* 0x0000018005057890 */ /* 0x000fc8000fffe03f */
[----:B------:R-:W-:-:S04]  /*1320*/  USHF.R.U32.HI UR5, URZ, 0x4, UR5 ;  /* 0x000000043f057899 */ /* 0x000fc80008011605 */
[----:B------:R-:W-:-:S04]  /*1330*/  ULOP3.LUT UR5, UR5, 0x3fff, URZ, 0xc0, !UPT ;  /* 0x00003fff05057892 */ /* 0x000fc8000f8ec03f */
[----:B------:R-:W-:Y:S01]  /*1340*/  ULOP3.LUT UR41, UR5, 0x10000, URZ, 0xfc, !UPT ;  /* 0x0001000005297892 */ /* 0x000fe2000f8efc3f */
[----:B--234-:R-:W-:Y:S11]  /*1350*/  @P0 BRA `(.L_x_14) ;  /* 0x0000000000400947 */ /* 0x01cff60003800000 */
[----:B------:R-:W-:Y:S01]  /*1360*/  MOV R0, 0x0 ;  /* 0x0000000000007802 */ /* 0x000fe20000000f00 */
[----:B------:R-:W-:Y:S01]  /*1370*/  ULDC.64 UR4, c[0x4][0x68] ;  /* 0x01001a0000047ab9 */ /* 0x000fe20000000a00 */
[----:B------:R-:W-:Y:S01]  /*1380*/  ULDC.64 UR6, c[0x4][0x8] ;  /* 0x0100020000067ab9 */ /* 0x000fe20000000a00 */
[----:B------:R-:W-:Y:S01]  /*1390*/  IMAD.U32 R4, RZ, RZ, UR4 ;  /* 0x00000004ff047e24 */ /* 0x000fe2000f8e00ff */
[----:B------:R0:W1:Y:S01]  /*13a0*/  LDC.64 R14, c[0x4][R0] ;  /* 0x01000000000e7b82 */ /* 0x0000620000000a00 */
[----:B------:R-:W-:Y:S01]  /*13b0*/  IMAD.U32 R5, RZ, RZ, UR5 ;  /* 0x00000005ff057e24 */ /* 0x000fe2000f8e00ff */
[----:B------:R-:W-:Y:S01]  /*13c0*/  ULDC.64 UR4, c[0x4][0x70] ;  /* 0x01001c0000047ab9 */ /* 0x000fe20000000a00 */
[----:B------:R-:W-:Y:S02]  /*13d0*/  IMAD.U32 R10, RZ, RZ, UR6 ;  /* 0x00000006ff0a7e24 */ /* 0x000fe4000f8e00ff */
[----:B------:R-:W-:Y:S02]  /*13e0*/  IMAD.U32 R6, RZ, RZ, UR4 ;  /* 0x00000004ff067e24 */ /* 0x000fe4000f8e00ff */
[----:B------:R-:W-:-:S02]  /*13f0*/  IMAD.U32 R7, RZ, RZ, UR5 ;  /* 0x00000005ff077e24 */ /* 0x000fc4000f8e00ff */
[----:B------:R-:W-:Y:S02]  /*1400*/  IMAD.U32 R11, RZ, RZ, UR7 ;  /* 0x00000007ff0b7e24 */ /* 0x000fe4000f8e00ff */
[----:B------:R-:W-:Y:S02]  /*1410*/  IMAD.MOV.U32 R8, RZ, RZ, 0x1e1 ;  /* 0x000001e1ff087424 */ /* 0x000fe400078e00ff */
[----:B------:R-:W-:Y:S02]  /*1420*/  IMAD.MOV.U32 R12, RZ, RZ, 0x1 ;  /* 0x00000001ff0c7424 */ /* 0x000fe400078e00ff */
[----:B0-----:R-:W-:-:S07]  /*1430*/  IMAD.MOV.U32 R13, RZ, RZ, RZ ;  /* 0x000000ffff0d7224 */ /* 0x001fce00078e00ff */
[----:B------:R-:W-:-:S07]  /*1440*/  LEPC R20, `(.L_x_14) ;  /* 0x000000001014794e */ /* 0x000fce0000000000 */
[----:B-1---5:R-:W-:Y:S05]  /*1450*/  CALL.ABS.NOINC R14 ;  /* 0x000000000e007343 */ /* 0x022fea0003c00000 */
.L_x_14:
[----:B------:R-:W-:-:S04]  /*1460*/  LOP3.LUT R0, R18, 0x1, RZ, 0xfc, !PT ;  /* 0x0000000112007812 */ /* 0x000fc800078efcff */
[----:B------:R-:W-:-:S13]  /*1470*/  ISETP.NE.AND P0, PT, R0, 0x3, PT ;  /* 0x000000030000780c */ /* 0x000fda0003f05270 */
[----:B------:R-:W-:Y:S05]  /*1480*/  @!P0 BRA `(.L_x_15) ;  /* 0x0000000000048947 */ /* 0x000fea0003800000 */
[----:B------:R-:W-:Y:S01]  /*1490*/  BPT.TRAP 0x1 ;  /* 0x000000040000795c */ /* 0x000fe20000300000 */
.L_x_15:
[----:B------:R-:W0:Y:S01]  /*14a0*/  S2UR UR5, SR_CgaCtaId ;  /* 0x00000000000579c3 */ /* 0x000e220000008800 */
[----:B------:R-:W-:Y:S01]  /*14b0*/  UMOV UR4, 0x400 ;  /* 0x0000040000047882 */ /* 0x000fe20000000000 */
[----:B------:R-:W-:Y:S02]  /*14c0*/  IMAD.U32 R0, RZ, RZ, UR36 ;  /* 0x00000024ff007e24 */ /* 0x000fe4000f8e00ff */
[----:B------:R-:W-:-:S03]  /*14d0*/  IMAD.U32 R3, RZ, RZ, UR37 ;  /* 0x00000025ff037e24 */ /* 0x000fc6000f8e00ff */
[----:B------:R-:W-:Y:S01]  /*14e0*/  SHF.L.U32 R0, R0, 0x1f, RZ ;  /* 0x0000001f00007819 */ /* 0x000fe200000006ff */
[----:B0-----:R-:W-:-:S06]  /*14f0*/  ULEA UR4, UR5, UR4, 0x18 ;  /* 0x0000000405047291 */ /* 0x001fcc000f8ec03f */
[----:B------:R-:W-:-:S04]  /*1500*/  IMAD.U32 R6, RZ, RZ, UR4 ;  /* 0x00000004ff067e24 */ /* 0x000fc8000f8e00ff */
[----:B------:R-:W-:-:S04]  /*1510*/  IMAD R3, R3, 0x8, R6 ;  /* 0x0000000803037824 */ /* 0x000fc800078e0206 */
[----:B------:R0:W1:Y:S01]  /*1520*/  SYNCS.PHASECHK.TRANS64.TRYWAIT P1, [R3+URZ], R0 ;  /* 0x00000000030075a7 */ /* 0x000062000802017f */
[----:B------:R-:W-:Y:S05]  /*1530*/  @!P0 BRA `(.L_x_16) ;  /* 0x0000000000048947 */ /* 0x000fea0003800000 */
[----:B------:R-:W-:Y:S01]  /*1540*/  BPT.TRAP 0x1 ;  /* 0x000000040000795c */ /* 0x000fe20000300000 */
.L_x_16:
[----:B------:R-:W-:-:S05]  /*1550*/  IMAD.U32 R4, RZ, RZ, UR40 ;  /* 0x00000028ff047e24 */ /* 0x000fca000f8e00ff */
[----:B------:R-:W-:Y:S01]  /*1560*/  ISETP.GE.AND P2, PT, R4, 0x1, PT ;  /* 0x000000010400780c */ /* 0x000fe20003f46270 */
[----:B-1----:R-:W-:-:S12]  /*1570*/  @P1 BRA `(.L_x_17) ;  /* 0x0000000000081947 */ /* 0x002fd80003800000 */
[----:B------:R-:W1:Y:S02]  /*1580*/  SYNCS.PHASECHK.TRANS64.TRYWAIT P1, [R3+URZ], R0 ;  /* 0x00000000030075a7 */ /* 0x000e64000802017f */
[----:B-1----:R-:W-:Y:S05]  /*1590*/  @!P1 BRA `(.L_x_18) ;  /* 0x0000009000d49947 */ /* 0x002fea0003800000 */
.L_x_17:
[----:B------:R-:W-:Y:S05]  /*15a0*/  WARPSYNC.ALL ;  /* 0x0000000000007948 */ /* 0x000fea0003800000 */
[----:B------:R-:W-:Y:S01]  /*15b0*/  R2UR UR4, R6 ;  /* 0x00000000060472ca */ /* 0x000fe200000e0000 */
[----:B------:R-:W-:Y:S01]  /*15c0*/  UIMAD UR5, UR37, 0x300, UR41 ;  /* 0x00000300250578a4 */ /* 0x000fe2000f8e0229 */
[----:B------:R-:W-:Y:S01]  /*15d0*/  WARPGROUP.ARRIVE ;  /* 0x00000000000079c5 */ /* 0x000fe20000000000 */
[----:B------:R-:W-:Y:S01]  /*15e0*/  UMOV UR21, 0x80000020 ;  /* 0x8000002000157882 */ /* 0x000fe20000000000 */
[----:B------:R-:W-:Y:S01]  /*15f0*/  UMOV UR23, 0x80000020 ;  /* 0x8000002000177882 */ /* 0x000fe20000000000 */
[----:B------:R-:W-:Y:S01]  /*1600*/  UMOV UR13, UR21 ;  /* 0x00000015000d7c82 */ /* 0x000fe20008000000 */
[----:B------:R-:W-:Y:S01]  /*1610*/  UMOV UR15, 0x80000020 ;  /* 0x80000020000f7882 */ /* 0x000fe20000000000 */
[----:B------:R-:W-:Y:S01]  /*1620*/  UMOV UR25, UR21 ;  /* 0x0000001500197c82 */ /* 0x000fe20008000000 */
[----:B------:R-:W-:Y:S01]  /*1630*/  UMOV UR20, UR5 ;  /* 0x0000000500147c82 */ /* 0x000fe20008000000 */
[----:B------:R-:W-:Y:S01]  /*1640*/  UMOV UR27, 0x80000020 ;  /* 0x80000020001b7882 */ /* 0x000fe20000000000 */
[----:B------:R-:W-:Y:S01]  /*1650*/  UMOV UR12, UR20 ;  /* 0x00000014000c7c82 */ /* 0x000fe20008000000 */
[----:B------:R-:W-:Y:S01]  /*1660*/  UMOV UR24, UR20 ;  /* 0x0000001400187c82 */ /* 0x000fe20008000000 */
[----:B------:R-:W-:Y:S01]  /*1670*/  UMOV UR8, UR20 ;  /* 0x0000001400087c82 */ /* 0x000fe20008000000 */
[----:B------:R-:W-:Y:S01]  /*1680*/  UIADD3 UR4, UR4, 0x21180, URZ ;  /* 0x0002118004047890 */ /* 0x000fe2000fffe03f */
[----:B------:R-:W-:Y:S01]  /*1690*/  UMOV UR9, UR21 ;  /* 0x0000001500097c82 */ /* 0x000fe20008000000 */
[----:B------:R-:W-:-:S02]  /*16a0*/  UMOV UR11, 0x80000020 ;  /* 0x80000020000b7882 */ /* 0x000fc40000000000 */
[----:B------:R-:W-:Y:S01]  /*16b0*/  USHF.R.U32.HI UR4, URZ, 0x4, UR4 ;  /* 0x000000043f047899 */ /* 0x000fe20008011604 */
[----:B------:R-:W-:Y:S01]  /*16c0*/  UMOV UR16, UR20 ;  /* 0x0000001400107c82 */ /* 0x000fe20008000000 */
[----:B------:R-:W-:Y:S02]  /*16d0*/  UMOV UR17, UR21 ;  /* 0x0000001500117c82 */ /* 0x000fe40008000000 */
[----:B------:R-:W-:Y:S01]  /*16e0*/  ULOP3.LUT UR4, UR4, 0x3fff, URZ, 0xc0, !UPT ;  /* 0x00003fff04047892 */ /* 0x000fe2000f8ec03f */
[----:B------:R-:W-:Y:S01]  /*16f0*/  UMOV UR19, 0x80000020 ;  /* 0x8000002000137882 */ /* 0x000fe20000000000 */
[----:B------:R-:W-:Y:S02]  /*1700*/  UMOV UR28, UR20 ;  /* 0x00000014001c7c82 */ /* 0x000fe40008000000 */
[----:B------:R-:W-:Y:S01]  /*1710*/  ULOP3.LUT UR4, UR4, 0x10000, URZ, 0xfc, !UPT ;  /* 0x0001000004047892 */ /* 0x000fe2000f8efc3f */
[----:B------:R-:W-:Y:S01]  /*1720*/  UMOV UR29, UR21 ;  /* 0x00000015001d7c82 */ /* 0x000fe20008000000 */
[----:B------:R-:W-:-:S02]  /*1730*/  UMOV UR31, 0x80000020 ;  /* 0x80000020001f7882 */ /* 0x000fc40000000000 */
[----:B------:R-:W-:Y:S01]  /*1740*/  UIMAD UR6, UR37, 0x1c0, UR4 ;  /* 0x000001c0250678a4 */ /* 0x000fe2000f8e0204 */
[----:B------:R-:W-:Y:S01]  /*1750*/  UMOV UR32, UR20 ;  /* 0x0000001400207c82 */ /* 0x000fe20008000000 */
[----:B------:R-:W-:Y:S02]  /*1760*/  UMOV UR33, UR21 ;  /* 0x0000001500217c82 */ /* 0x000fe40008000000 */
[----:B------:R-:W-:Y:S02]  /*1770*/  UIADD3 UR14, UR6, 0x40, URZ ;  /* 0x00000040060e7890 */ /* 0x000fe4000fffe03f */
[----:B------:R-:W-:Y:S02]  /*1780*/  UIADD3 UR26, UR6, 0x80, URZ ;  /* 0x00000080061a7890 */ /* 0x000fe4000fffe03f */
[----:B------:R-:W-:Y:S01]  /*1790*/  UMOV UR22, UR6 ;  /* 0x0000000600167c82 */ /* 0x000fe20008000000 */
[----:B------:R-:W-:Y:S01]  /*17a0*/  UIADD3 UR10, UR6, 0xc0, URZ ;  /* 0x000000c0060a7890 */ /* 0x000fe2000fffe03f */
[----:B------:R-:W-:Y:S01]  /*17b0*/  IGMMA.64x16x32.S8.S8 R128, gdesc[UR20], RZ, !UPT, gsb0 ;  /* 0x00600000148079f1 */ /* 0x000fe2000c0410ff */
[----:B------:R-:W-:-:S02]  /*17c0*/  UIADD3 UR18, UR6, 0x100, URZ ;  /* 0x0000010006127890 */ /* 0x000fc4000fffe03f */
[----:B------:R-:W-:Y:S02]  /*17d0*/  UIADD3 UR30, UR6, 0x140, URZ ;  /* 0x00000140061e7890 */ /* 0x000fe4000fffe03f */
[----:B------:R-:W-:Y:S01]  /*17e0*/  UIADD3 UR34, UR6, 0x180, URZ ;  /* 0x0000018006227890 */ /* 0x000fe2000fffe03f */
[----:B------:R-:W-:Y:S01]  /*17f0*/  UMOV UR35, 0x80000020 ;  /* 0x8000002000237882 */ /* 0x000fe20000000000 */
[----:B------:R-:W-:Y:S01]  /*1800*/  UIADD3 UR7, UR5, 0x200, URZ ;  /* 0x0000020005077890 */ /* 0x000fe2000fffe03f */
[----:B------:R-:W-:Y:S02]  /*1810*/  WARPGROUP.DEPBAR.LE gsb0, 0x0 ;  /* 0x00008000000079c5 */ /* 0x000fe40000010000 */
[----:B------:R-:W-:-:S06]  /*1820*/  WARPGROUP.ARRIVE ;  /* 0x00000000000079c5 */ /* 0x000fcc0000000000 */
[----:B------:R-:W-:Y:S01]  /*1830*/  IGMMA.64x16x32.S8.S8 R112, gdesc[UR12], RZ, !UPT, gsb0 ;  /* 0x006000000c7079f1 */ /* 0x000fe2000c0410ff */
[----:B------:R-:W-:Y:S01]  /*1840*/  UIADD3 UR12, UR5, 0x2, URZ ;  /* 0x00000002050c7890 */ /* 0x000fe2000fffe03f */
[----:B------:R-:W-:Y:S01]  /*1850*/  UMOV UR13, 0x80000020 ;  /* 0x80000020000d7882 */ /* 0x000fe20000000000 */
[----:B------:R-:W-:Y:S01]  /*1860*/  UIADD3 UR5, UR5, 0x202, URZ ;  /* 0x0000020205057890 */ /* 0x000fe2000fffe03f */
[----:B------:R-:W-:Y:S02]  /*1870*/  WARPGROUP.DEPBAR.LE gsb0, 0x0 ;  /* 0x00008000000079c5 */ /* 0x000fe40000010000 */
[----:B------:R-:W-:-:S06]  /*1880*/  WARPGROUP.ARRIVE ;  /* 0x00000000000079c5 */ /* 0x000fcc0000000000 */
[----:B------:R-:W-:Y:S03]  /*1890*/  IGMMA.64x16x32.S8.S8 R96, gdesc[UR24], RZ, !UPT, gsb0 ;  /* 0x00600000186079f1 */ /* 0x000fe6000c0410ff */
        /* <DEDUP_REMOVED lines=11> */
[----:B------:R-:W-:Y:S01]  /*1950*/  IGMMA.64x16x32.S8.S8 R32, gdesc[UR32], RZ, !UPT, gsb0 ;  /* 0x00600000202079f1 */ /* 0x000fe2000c0410ff */
[----:B------:R-:W-:Y:S01]  /*1960*/  UMOV UR32, UR7 ;  /* 0x0000000700207c82 */ /* 0x000fe20008000000 */
[----:B------:R-:W-:Y:S01]  /*1970*/  UMOV UR33, 0x80000020 ;  /* 0x8000002000217882 */ /* 0x000fe20000000000 */
[----:B------:R-:W-:Y:S01]  /*1980*/  UMOV UR28, UR32 ;  /* 0x00000020001c7c82 */ /* 0x000fe20008000000 */
        /* <DEDUP_REMOVED lines=9> */
[----:B------:R-:W-:-:S02]  /*1a20*/  WARPGROUP.DEPBAR.LE gsb0, 0x0 ;  /* 0x00008000000079c5 */ /* 0x000fc40000010000 */
[----:B------:R-:W-:-:S06]  /*1a30*/  WARPGROUP.ARRIVE ;  /* 0x00000000000079c5 */ /* 0x000fcc0000000000 */
[----:B------:R-:W-:Y:S01]  /*1a40*/  IGMMA.64x16x32.S8.S8 R24, gdesc[UR32], RZ, !UPT, gsb0 ;  /* 0x00600000201879f1 */ /* 0x000fe2000c0410ff */
[----:B------:R-:W-:Y:S01]  /*1a50*/  UMOV UR34, UR14 ;  /* 0x0000000e00227c82 */ /* 0x000fe20008000000 */
[----:B------:R-:W-:Y:S01]  /*1a60*/  UMOV UR35, UR15 ;  /* 0x0000000f00237c82 */ /* 0x000fe20008000000 */
[----:B------:R-:W-:Y:S01]  /*1a70*/  UIADD3 UR14, UR6, 0x2, URZ ;  /* 0x00000002060e7890 */ /* 0x000fe2000fffe03f */
[----:B------:R-:W-:Y:S01]  /*1a80*/  UMOV UR15, 0x80000020 ;  /* 0x80000020000f7882 */ /* 0x000fe20000000000 */
[----:B------:R-:W-:Y:S02]  /*1a90*/  WARPGROUP.DEPBAR.LE gsb0, 0x0 ;  /* 0x00008000000079c5 */ /* 0x000fe40000010000 */
[----:B------:R-:W-:-:S06]  /*1aa0*/  WARPGROUP.ARRIVE ;  /* 0x00000000000079c5 */ /* 0x000fcc0000000000 */
[----:B------:R-:W-:Y:S01]  /*1ab0*/  IGMMA.64x16x32.S8.S8 R40, gdesc[UR28], RZ, !UPT, gsb0 ;  /* 0x006000001c2879f1 */ /* 0x000fe2000c0410ff */
[----:B------:R-:W-:Y:S01]  /*1ac0*/  UIADD3 UR30, UR6, 0x102, URZ ;  /* 0x00000102061e7890 */ /* 0x000fe2000fffe03f */
[----:B------:R-:W-:Y:S01]  /*1ad0*/  UMOV UR28, UR12 ;  /* 0x0000000c001c7c82 */ /* 0x000fe20008000000 */
[----:B------:R-:W-:Y:S01]  /*1ae0*/  UMOV UR29, UR13 ;  /* 0x0000000d001d7c82 */ /* 0x000fe20008000000 */
        /* <DEDUP_REMOVED lines=38> */
[----:B------:R-:W-:Y:S03]  /*1d50*/  IGMMA.64x16x32.S8.S8 R128, gdesc[UR12], R128, gsb0 ;  /* 0x006000000c8079f1 */ /* 0x000fe60008041080 */
        /* <DEDUP_REMOVED lines=17> */
[----:B------:R-:W-:Y:S01]  /*1e70*/  IGMMA.64x16x32.S8.S8 R32, gdesc[UR32], R32, gsb0 ;  /* 0x00600000202079f1 */ /* 0x000fe20008041020 */
        /* <DEDUP_REMOVED lines=36> */
[----:B------:R-:W-:Y:S05]  /*20c0*/  @!P2 BRA `(.L_x_19) ;  /* 0x0000000c0060a947 */ /* 0x000fea0003800000 */
[----:B------:R-:W-:Y:S01]  /*20d0*/  UIADD3 UR5, UR37, 0x1, URZ ;  /* 0x0000000125057890 */ /* 0x000fe2000fffe03f */
[----:B01----:R-:W-:Y:S02]  /*20e0*/  IMAD.U32 R0, RZ, RZ, UR40 ;  /* 0x00000028ff007e24 */ /* 0x003fe4000f8e00ff */
[----:B------:R-:W-:Y:S01]  /*20f0*/  IMAD.U32 R3, RZ, RZ, UR37 ;  /* 0x00000025ff037e24 */ /* 0x000fe2000f8e00ff */
[----:B------:R-:W-:-:S04]  /*2100*/  UISETP.NE.AND UP0, UPT, UR5, 0xb, UPT ;  /* 0x0000000b0500788c */ /* 0x000fc8000bf05270 */
[----:B------:R-:W-:Y:S02]  /*2110*/  USEL UR6, URZ, 0x1, UP0 ;  /* 0x000000013f067887 */ /* 0x000fe40008000000 */
[----:B------:R-:W-:Y:S02]  /*2120*/  USEL UR5, UR5, URZ, UP0 ;  /* 0x0000003f05057287 */ /* 0x000fe40008000000 */
[----:B------:R-:W-:-:S06]  /*2130*/  ULOP3.LUT UR6, UR36, UR6, URZ, 0x3c, !UPT ;  /* 0x0000000624067292 */ /* 0x000fcc000f8e3c3f */
[----:B------:R-:W-:-:S07]  /*2140*/  IMAD.U32 R7, RZ, RZ, UR6 ;  /* 0x00000006ff077e24 */ /* 0x000fce000f8e00ff */
.L_x_26:
[----:B0-----:R-:W-:Y:S05]  /*2150*/  @!P0 BRA `(.L_x_20) ;  /* 0x0000000000048947 */ /* 0x001fea0003800000 */
[----:B------:R-:W-:Y:S01]  /*2160*/  BPT.TRAP 0x1 ;  /* 0x000000040000795c */ /* 0x000fe20000300000 */
.L_x_20:
[----:B------:R-:W0:Y:S01]  /*2170*/  S2UR UR7, SR_CgaCtaId ;  /* 0x00000000000779c3 */ /* 0x000e220000008800 */
[----:B------:R-:W-:Y:S01]  /*2180*/  UMOV UR6, 0x400 ;  /* 0x0000040000067882 */ /* 0x000fe20000000000 */
[----:B------:R-:W-:Y:S01]  /*2190*/  IMAD.U32 R5, RZ, RZ, UR5 ;  /* 0x00000005ff057e24 */ /* 0x000fe2000f8e00ff */
[----:B------:R-:W-:Y:S01]  /*21a0*/  SHF.L.U32 R4, R7, 0x1f, RZ ;  /* 0x0000001f07047819 */ /* 0x000fe200000006ff */
[----:B0-----:R-:W-:-:S06]  /*21b0*/  ULEA UR6, UR7, UR6, 0x18 ;  /* 0x0000000607067291 */ /* 0x001fcc000f8ec03f */
[----:B------:R-:W-:-:S04]  /*21c0*/  IMAD.U32 R6, RZ, RZ, UR6 ;  /* 0x00000006ff067e24 */ /* 0x000fc8000f8e00ff */
[----:B------:R-:W-:-:S04]  /*21d0*/  IMAD R5, R5, 0x8, R6 ;  /* 0x0000000805057824 */ /* 0x000fc800078e0206 */
[----:B------:R0:W1:Y:S01]  /*21e0*/  SYNCS.PHASECHK.TRANS64.TRYWAIT P1, [R5+URZ], R4 ;  /* 0x00000004050075a7 */ /* 0x000062000802017f */
[----:B------:R-:W-:Y:S05]  /*21f0*/  @!P0 BRA `(.L_x_21) ;  /* 0x0000000000048947 */ /* 0x000fea0003800000 */
[----:B------:R-:W-:Y:S01]  /*2200*/  BPT.TRAP 0x1 ;  /* 0x000000040000795c */ /* 0x000fe20000300000 */
.L_x_21:
[----:B-1----:R-:W-:Y:S05]  /*2210*/  @P1 BRA `(.L_x_22) ;  /* 0x0000000000081947 */ /* 0x002fea0003800000 */
[----:B------:R-:W1:Y:S02]  /*2220*/  SYNCS.PHASECHK.TRANS64.TRYWAIT P1, [R5+URZ], R4 ;  /* 0x00000004050075a7 */ /* 0x000e64000802017f */
[----:B-1----:R-:W-:Y:S05]  /*2230*/  @!P1 BRA `(.L_x_23) ;  /* 0x0000008400c09947 */ /* 0x002fea0003800000 */
.L_x_22:
[----:B------:R-:W-:Y:S01]  /*2240*/  UIMAD UR6, UR5, 0x300, UR41 ;  /* 0x00000300050678a4 */ /* 0x000fe2000f8e0229 */
[----:B------:R-:W-:Y:S01]  /*2250*/  WARPGROUP.ARRIVE ;  /* 0x00000000000079c5 */ /* 0x000fe20000000000 */
[----:B------:R-:W-:Y:S01]  /*2260*/  UIMAD UR7, UR5, 0x1c0, UR4 ;  /* 0x000001c0050778a4 */ /* 0x000fe2000f8e0204 */
[----:B------:R-:W-:Y:S01]  /*2270*/  UMOV UR9, 0x80000020 ;  /* 0x8000002000097882 */ /* 0x000fe20000000000 */
[----:B------:R-:W-:Y:S02]  /*2280*/  UMOV UR11, 0x80000020 ;  /* 0x80000020000b7882 */ /* 0x000fe40000000000 */
[----:B------:R-:W-:Y:S01]  /*2290*/  UIADD3 UR14, UR7, 0x40, URZ ;  /* 0x00000040070e7890 */ /* 0x000fe2000fffe03f */
[----:B------:R-:W-:Y:S02]  /*22a0*/  UMOV UR8, UR6 ;  /* 0x0000000600087c82 */ /* 0x000fe40008000000 */
[----:B------:R-:W-:Y:S01]  /*22b0*/  UMOV UR10, UR7 ;  /* 0x00000007000a7c82 */ /* 0x000fe20008000000 */
[----:B------:R-:W-:Y:S01]  /*22c0*/  UMOV UR12, UR8 ;  /* 0x00000008000c7c82 */ /* 0x000fe20008000000 */
[----:B------:R-:W-:Y:S01]  /*22d0*/  IGMMA.64x16x32.S8.S8 R128, gdesc[UR8], R128, gsb0 ;  /* 0x00600000088079f1 */ /* 0x000fe20008041080 */
[----:B------:R-:W-:Y:S01]  /*22e0*/  UMOV UR13, UR9 ;  /* 0x00000009000d7c82 */ /* 0x000fe20008000000 */
[----:B------:R-:W-:Y:S01]  /*22f0*/  UMOV UR15, 0x80000020 ;  /* 0x80000020000f7882 */ /* 0x000fe20000000000 */
[----:B------:R-:W-:Y:S01]  /*2300*/  UIADD3 UR18, UR7, 0x80, URZ ;  /* 0x0000008007127890 */ /* 0x000fe2000fffe03f */
[----:B------:R-:W-:Y:S01]  /*2310*/  UMOV UR16, UR8 ;  /* 0x0000000800107c82 */ /* 0x000fe20008000000 */
        /* <DEDUP_REMOVED lines=19> */
[----:B------:R-:W-:Y:S01]  /*2450*/  UMOV UR9, 0x80000020 ;  /* 0x8000002000097882 */ /* 0x000fe20000000000 */
[----:B------:R-:W-:-:S02]  /*2460*/  WARPGROUP.DEPBAR.LE gsb0, 0x0 ;  /* 0x00008000000079c5 */ /* 0x000fc40000010000 */
[----:B------:R-:W-:-:S06]  /*2470*/  WARPGROUP.ARRIVE ;  /* 0x00000000000079c5 */ /* 0x000fcc0000000000 */
[----:B------:R-:W-:Y:S01]  /*2480*/  IGMMA.64x16x32.S8.S8 R112, gdesc[UR12], R112, gsb0 ;  /* 0x006000000c7079f1 */ /* 0x000fe20008041070 */
[----:B------:R-:W-:Y:S02]  /*2490*/  UIADD3 UR12, UR6, 0x200, URZ ;  /* 0x00000200060c7890 */ /* 0x000fe4000fffe03f */
[----:B------:R-:W-:Y:S01]  /*24a0*/  UIADD3 UR6, UR6, 0x202, URZ ;  /* 0x0000020206067890 */ /* 0x000fe2000fffe03f */
        /* <DEDUP_REMOVED lines=29> */
[----:B------:R-:W-:Y:S01]  /*2680*/  IGMMA.64x16x32.S8.S8 R24, gdesc[UR32], R24, gsb0 ;  /* 0x00600000201879f1 */ /* 0x000fe20008041018 */
[----:B------:R-:W-:Y:S01]  /*2690*/  UMOV UR34, UR10 ;  /* 0x0000000a00227c82 */ /* 0x000fe20008000000 */
[----:B------:R-:W-:Y:S01]  /*26a0*/  UMOV UR35, UR11 ;  /* 0x0000000b00237c82 */ /* 0x000fe20008000000 */
[----:B------:R-:W-:Y:S01]  /*26b0*/  UMOV UR11, 0x80000020 ;  /* 0x80000020000b7882 */ /* 0x000fe20000000000 */
[----:B------:R-:W-:Y:S02]  /*26c0*/  WARPGROUP.DEPBAR.LE gsb0, 0x0 ;  /* 0x00008000000079c5 */ /* 0x000fe40000010000 */
[----:B------:R-:W-:-:S06]  /*26d0*/  WARPGROUP.ARRIVE ;  /* 0x00000000000079c5 */ /* 0x000fcc0000000000 */
[----:B------:R-:W-:Y:S01]  /*26e0*/  IGMMA.64x16x32.S8.S8 R40, gdesc[UR28], R40, gsb0 ;  /* 0x006000001c2879f1 */ /* 0x000fe20008041028 */
[----:B------:R-:W-:Y:S01]  /*26f0*/  UIADD3 UR30, UR7, 0x142, URZ ;  /* 0x00000142071e7890 */ /* 0x000fe2000fffe03f */
        /* <DEDUP_REMOVED lines=20> */
[----:B------:R-:W-:Y:S02]  /*2840*/  UIADD3 UR16, UR7, 0x2, URZ ;  /* 0x0000000207107890 */ /* 0x000fe4000fffe03f */
[----:B------:R-:W-:Y:S01]  /*2850*/  UIADD3 UR18, UR7, 0x82, URZ ;  /* 0x0000008207127890 */ /* 0x000fe2000fffe03f */
[----:B------:R-:W-:Y:S01]  /*2860*/  UMOV UR17, UR9 ;  /* 0x0000000900117c82 */ /* 0x000fe20008000000 */
[----:B------:R-:W-:-:S03]  /*2870*/  UMOV UR19, 0x80000020 ;  /* 0x8000002000137882 */ /* 0x000fc60000000000 */
[----:B------:R-:W-:Y:S01]  /*2880*/  UMOV UR10, UR16 ;  /* 0x00000010000a7c82 */ /* 0x000fe20008000000 */
[----:B------:R-:W-:Y:S01]  /*2890*/  UMOV UR16, UR8 ;  /* 0x0000000800107c82 */ /* 0x000fe20008000000 */
        /* <DEDUP_REMOVED lines=72> */
[----:B------:R-:W-:Y:S01]  /*2d20*/  BPT.TRAP 0x1 ;  /* 0x000000040000795c */ /* 0x000fe20000300000 */
.L_x_24:
[----:B01----:R-:W-:Y:S01]  /*2d30*/  IMAD R4, R3, 0x8, R6 ;  /* 0x0000000803047824 */ /* 0x003fe200078e0206 */
[----:B------:R-:W-:-:S03]  /*2d40*/  ISETP.GT.U32.AND P1, PT, R18, 0x1, PT ;  /* 0x000000011200780c */ /* 0x000fc60003f24070 */
[----:B------:R-:W-:-:S05]  /*2d50*/  VIADD R4, R4, 0x58 ;  /* 0x0000005804047836 */ /* 0x000fca0000000000 */
[----:B------:R-:W-:-:S04]  /*2d60*/  PRMT R4, RZ, 0x654, R4 ;  /* 0x00000654ff047816 */ /* 0x000fc80000000004 */
[----:B------:R0:W-:Y:S01]  /*2d70*/  SYNCS.ARRIVE.TRANS64.RED.A1T0 RZ, [R4+URZ], RZ ;  /* 0x000000ff04ff79a7 */ /* 0x0001e2000810043f */
[----:B------:R-:W-:Y:S05]  /*2d80*/  @P1 BRA `(.L_x_25) ;  /* 0x0000000000041947 */ /* 0x000fea0003800000 */
[----:B------:R-:W-:Y:S01]  /*2d90*/  BPT.TRAP 0x1 ;  /* 0x000000040000795c */ /* 0x000fe20000300000 */
.L_x_25:
[----:B------:R-:W-:Y:S01]  /*2da0*/  UIADD3 UR5, UR5, 0x1, URZ ;  /* 0x0000000105057890 */ /* 0x000fe2000fffe03f */
[C---:B------:R-:W-:Y:S01]  /*2db0*/  ISETP.GT.AND P2, PT, R0.reuse, 0x1, PT ;  /* 0x000000010000780c */ /* 0x040fe20003f44270 */
[----:B------:R-:W-:Y:S02]  /*2dc0*/  VIADD R3, R3, 0x1 ;  /* 0x0000000103037836 */ /* 0x000fe40000000000 */
[----:B------:R-:W-:Y:S01]  /*2dd0*/  UISETP.NE.AND UP0, UPT, UR5, 0xb, UPT ;  /* 0x0000000b0500788c */ /* 0x000fe2000bf05270 */
[----:B------:R-:W-:Y:S02]  /*2de0*/  VIADD R0, R0, 0xffffffff ;  /* 0xffffffff00007836 */ /* 0x000fe40000000000 */
[C---:B------:R-:W-:Y:S01]  /*2df0*/  ISETP.NE.AND P1, PT, R3.reuse, 0xb, PT ;  /* 0x0000000b0300780c */ /* 0x040fe20003f25270 */
[----:B------:R-:W-:Y:S02]  /*2e00*/  USEL UR6, URZ, 0x1, UP0 ;  /* 0x000000013f067887 */ /* 0x000fe40008000000 */
[----:B------:R-:W-:Y:S01]  /*2e10*/  USEL UR5, UR5, URZ, UP0 ;  /* 0x0000003f05057287 */ /* 0x000fe20008000000 */
[----:B------:R-:W-:-:S03]  /*2e20*/  SEL R3, R3, RZ, P1 ;  /* 0x000000ff03037207 */ /* 0x000fc60000800000 */
[----:B------:R-:W-:Y:S01]  /*2e30*/  LOP3.LUT R7, R7, UR6, RZ, 0x3c, !PT ;  /* 0x0000000607077c12 */ /* 0x000fe2000f8e3cff */
[----:B------:R-:W-:Y:S07]  /*2e40*/  @P2 BRA `(.L_x_26) ;  /* 0xfffffff000c02947 */ /* 0x000fee000383ffff */
.L_x_19:
[----:B01----:R-:W0:Y:S02]  /*2e50*/  LDC R0, c[0x0][0x28c] ;  /* 0x0000a300ff007b82 */ /* 0x003e240000000800 */
[----:B0-----:R-:W-:-:S13]  /*2e60*/  ISETP.GE.AND P1, PT, R0, 0x1, PT ;  /* 0x000000010000780c */ /* 0x001fda0003f26270 */
[----:B------:R-:W-:Y:S05]  /*2e70*/  @!P1 BRA `(.L_x_27) ;  /* 0x0000000000389947 */ /* 0x000fea0003800000 */
[----:B------:R-:W-:Y:S05]  /*2e80*/  @!P0 BRA `(.L_x_28) ;  /* 0x0000000000048947 */ /* 0x000fea0003800000 */
[----:B------:R-:W-:Y:S01]  /*2e90*/  BPT.TRAP 0x1 ;  /* 0x000000040000795c */ /* 0x000fe20000300000 */
.L_x_28:
[----:B------:R-:W-:Y:S01]  /*2ea0*/  UIADD3 UR6, UR40, UR37, URZ ;  /* 0x0000002528067290 */ /* 0x000fe2000fffe03f */
[----:B------:R-:W-:-:S03]  /*2eb0*/  ISETP.GT.U32.AND P0, PT, R18, 0x1, PT ;  /* 0x000000011200780c */ /* 0x000fc60003f04070 */
[----:B------:R-:W-:-:S04]  /*2ec0*/  UIMAD.WIDE.U32 UR4, UR6, -0x45d1745d, URZ ;  /* 0xba2e8ba3060478a5 */ /* 0x000fc8000f8e003f */
[----:B------:R-:W-:-:S04]  /*2ed0*/  USHF.R.U32.HI UR4, URZ, 0x3, UR5 ;  /* 0x000000033f047899 */ /* 0x000fc80008011605 */
[----:B------:R-:W-:-:S06]  /*2ee0*/  UIMAD UR6, UR4, -0xb, UR6 ;  /* 0xfffffff5040678a4 */ /* 0x000fcc000f8e0206 */
[----:B------:R-:W-:-:S04]  /*2ef0*/  IMAD.U32 R3, RZ, RZ, UR6 ;  /* 0x00000006ff037e24 */ /* 0x000fc8000f8e00ff */
[----:B------:R-:W-:-:S04]  /*2f00*/  IMAD R0, R3, 0x8, R6 ;  /* 0x0000000803007824 */ /* 0x000fc800078e0206 */
[----:B------:R-:W-:-:S05]  /*2f10*/  VIADD R0, R0, 0x58 ;  /* 0x0000005800007836 */ /* 0x000fca0000000000 */
[----:B------:R-:W-:-:S04]  /*2f20*/  PRMT R0, RZ, 0x654, R0 ;  /* 0x00000654ff007816 */ /* 0x000fc80000000000 */
[----:B------:R0:W-:Y:S01]  /*2f30*/  SYNCS.ARRIVE.TRANS64.RED.A1T0 RZ, [R0+URZ], RZ ;  /* 0x000000ff00ff79a7 */ /* 0x0001e2000810043f */
[----:B------:R-:W-:Y:S05]  /*2f40*/  @P0 BRA `(.L_x_27) ;  /* 0x0000000000040947 */ /* 0x000fea0003800000 */
[----:B------:R-:W-:Y:S01]  /*2f50*/  BPT.TRAP 0x1 ;  /* 0x000000040000795c */ /* 0x000fe20000300000 */
.L_x_27:
[----:B------:R-:W-:Y:S01]  /*2f60*/  IMAD R22, R22, 0x70, RZ ;  /* 0x0000007016167824 */ /* 0x000fe200078e02ff */
[----:B------:R-:W-:Y:S01]  /*2f70*/  UIADD3 UR37, UR39, UR37, URZ ;  /* 0x0000002527257290 */ /* 0x000fe2000fffe03f */
[----:B------:R-:W-:Y:S01]  /*2f80*/  IMAD R3, R23, 0xc0, RZ ;  /* 0x000000c017037824 */ /* 0x000fe200078e02ff */
[----:B------:R-:W-:Y:S01]  /*2f90*/  ULDC UR7, c[0x0][0x288] ;  /* 0x0000a20000077ab9 */ /* 0x000fe20000000800 */
[----:B------:R-:W-:Y:S01]  /*2fa0*/  ULDC UR10, c[0x0][0x284] ;  /* 0x0000a100000a7ab9 */ /* 0x000fe20000000800 */
[----:B------:R-:W-:Y:S01]  /*2fb0*/  UISETP.GT.U32.AND UP0, UPT, UR37, 0xa, UPT ;  /* 0x0000000a2500788c */ /* 0x000fe2000bf04070 */
[C---:B------:R-:W-:Y:S01]  /*2fc0*/  ISETP.GE.AND P0, PT, R22.reuse, UR7, PT ;  /* 0x0000000716007c0c */ /* 0x040fe2000bf06270 */
[----:B------:R-:W-:Y:S01]  /*2fd0*/  UISETP.GE.U32.AND UP1, UPT, UR39, 0xb, UPT ;  /* 0x0000000b2700788c */ /* 0x000fe2000bf26070 */
[----:B------:R-:W-:Y:S01]  /*2fe0*/  SHF.R.S32.HI R12, RZ, 0x1f, R19 ;  /* 0x0000001fff0c7819 */ /* 0x000fe20000011413 */
[----:B------:R-:W-:Y:S01]  /*2ff0*/  UISETP.LT.U32.AND UP0, UPT, UR39, 0xb, UP0 ;  /* 0x0000000b2700788c */ /* 0x000fe20008701070 */
[----:B------:R-:W-:Y:S01]  /*3000*/  ISETP.GE.OR P0, PT, R3, UR10, P0 ;  /* 0x0000000a03007c0c */ /* 0x000fe20008706670 */
[----:B------:R-:W-:Y:S01]  /*3010*/  UIMAD.WIDE.U32 UR4, UR37, -0x45d1745d, URZ ;  /* 0xba2e8ba3250478a5 */ /* 0x000fe2000f8e003f */
[----:B------:R-:W-:Y:S01]  /*3020*/  LOP3.LUT R150, R22, 0x6, R141, 0xf8, !PT ;  /* 0x0000000616967812 */ /* 0x000fe200078ef88d */
[----:B------:R-:W-:Y:S01]  /*3030*/  USEL UR6, URZ, 0x1, !UP0 ;  /* 0x000000013f067887 */ /* 0x000fe2000c000000 */
[----:B------:R-:W-:-:S02]  /*3040*/  ULDC.64 UR8, c[0x0][0x5d0] ;  /* 0x0001740000087ab9 */ /* 0x000fc40000000a00 */
[----:B------:R-:W-:Y:S01]  /*3050*/  SHF.R.S32.HI R151, RZ, 0x1f, R150 ;  /* 0x0000001fff977819 */ /* 0x000fe20000011496 */
[----:B0-----:R-:W-:Y:S01]  /*3060*/  IMAD R0, R12, UR8, RZ ;  /* 0x000000080c007c24 */ /* 0x001fe2000f8e02ff */
[----:B------:R-:W-:Y:S02]  /*3070*/  USHF.R.U32.HI UR4, URZ, 0x3, UR5 ;  /* 0x000000033f047899 */ /* 0x000fe40008011605 */
[----:B------:R-:W-:Y:S01]  /*3080*/  ULOP3.LUT UR36, UR36, UR6, URZ, 0x3c, !UPT ;  /* 0x0000000624247292 */ /* 0x000fe2000f8e3c3f */
[C---:B------:R-:W-:Y:S01]  /*3090*/  IMAD R7, R19.reuse, UR9, R0 ;  /* 0x0000000913077c24 */ /* 0x040fe2000f8e0200 */
[----:B------:R-:W-:Y:S01]  /*30a0*/  UIMAD UR37, UR4, -0xb, UR37 ;  /* 0xfffffff5042578a4 */ /* 0x000fe2000f8e0225 */
[----:B------:R-:W-:Y:S01]  /*30b0*/  IMAD.WIDE.U32 R4, R19, UR8, R150 ;  /* 0x0000000813047c25 */ /* 0x000fe2000f8e0096 */
[----:B------:R-:W-:-:S03]  /*30c0*/  @UP1 ULOP3.LUT UR36, UR36, 0x1, UR4, 0x78, !UPT ;  /* 0x0000000124241892 */ /* 0x000fc6000f8e7804 */
[----:B------:R-:W-:Y:S02]  /*30d0*/  IMAD.IADD R5, R5, 0x1, R7 ;  /* 0x0000000105057824 */ /* 0x000fe400078e0207 */
[----:B------:R-:W-:Y:S01]  /*30e0*/  IMAD.MOV.U32 R0, RZ, RZ, -0x1 ;  /* 0xffffffffff007424 */ /* 0x000fe200078e00ff */
[----:B------:R-:W-:Y:S06]  /*30f0*/  @P0 BRA `(.L_x_29) ;  /* 0x0000005800040947 */ /* 0x000fec0003800000 */
[----:B------:R-:W0:Y:S01]  /*3100*/  LDC.64 R10, c[0x0][0x5c8] ;  /* 0x00017200ff0a7b82 */ /* 0x000e220000000a00 */
[----:B------:R-:W-:Y:S01]  /*3110*/  IMAD.WIDE R20, R23, 0xc0, R136 ;  /* 0x000000c017147825 */ /* 0x000fe200078e0288 */
[----:B------:R-:W-:Y:S01]  /*3120*/  ULDC.64 UR4, c[0x0][0x5c0] ;  /* 0x0001700000047ab9 */ /* 0x000fe20000000a00 */
[----:B------:R-:W-:Y:S02]  /*3130*/  BSSY B0, `(.L_x_29) ;  /* 0x000057d000007945 */ /* 0x000fe40003800000 */
[----:B------:R-:W-:Y:S02]  /*3140*/  IMAD.IADD R154, R144, 0x1, -R3 ;  /* 0x00000001909a7824 */ /* 0x000fe400078e0a03 */
[----:B------:R-:W-:Y:S02]  /*3150*/  IMAD.IADD R3, R140, 0x1, -R22 ;  /* 0x000000018c037824 */ /* 0x000fe400078e0a16 */
[-C--:B0-----:R-:W-:Y:S01]  /*3160*/  IMAD R6, R21, R10.reuse, RZ ;  /* 0x0000000a15067224 */ /* 0x081fe200078e02ff */
[----:B------:R-:W-:Y:S01]  /*3170*/  SHF.L.U64.HI R13, R10, 0x3, R11 ;  /* 0x000000030a0d7819 */ /* 0x000fe2000001020b */
[----:B------:R-:W-:-:S04]  /*3180*/  IMAD.WIDE.U32 R4, R20, R10, R4 ;  /* 0x0000000a14047225 */ /* 0x000fc800078e0004 */
[----:B------:R-:W-:Y:S01]  /*3190*/  IMAD R7, R20, R11, R6 ;  /* 0x0000000b14077224 */ /* 0x000fe200078e0206 */
[----:B------:R-:W-:Y:S01]  /*31a0*/  IADD3 R4, P0, R4, UR4, RZ ;  /* 0x0000000404047c10 */ /* 0x000fe2000ff1e0ff */
[----:B------:R-:W-:Y:S02]  /*31b0*/  IMAD.SHL.U32 R9, R10, 0x8, RZ ;  /* 0x000000080a097824 */ /* 0x000fe400078e00ff */
[----:B------:R-:W-:Y:S02]  /*31c0*/  IMAD.IADD R7, R5, 0x1, R7 ;  /* 0x0000000105077824 */ /* 0x000fe400078e0207 */
[----:B------:R-:W-:Y:S01]  /*31d0*/  IMAD R15, R11, 0x78, RZ ;  /* 0x000000780b0f7824 */ /* 0x000fe200078e02ff */
[----:B------:R-:W-:Y:S02]  /*31e0*/  IADD3 R6, P1, R9, R4, RZ ;  /* 0x0000000409067210 */ /* 0x000fe40007f3e0ff */
[----:B------:R-:W-:Y:S02]  /*31f0*/  IADD3.X R5, R7, UR5, RZ, P0, !PT ;  /* 0x0000000507057c10 */ /* 0x000fe400087fe4ff */
[----:B-----5:R-:W-:-:S03]  /*3200*/  ISETP.NE.AND P0, PT, R139, RZ, PT ;  /* 0x000000ff8b00720c */ /* 0x020fc60003f05270 */
[----:B------:R-:W-:Y:S02]  /*3210*/  IMAD.X R7, R13, 0x1, R5, P1 ;  /* 0x000000010d077824 */ /* 0x000fe400008e0605 */
[----:B------:R-:W-:-:S04]  /*3220*/  IMAD.WIDE.U32 R10, R10, 0x78, R6 ;  /* 0x000000780a0a7825 */ /* 0x000fc800078e0006 */
[----:B------:R-:W-:Y:S01]  /*3230*/  IMAD.IADD R11, R11, 0x1, R15 ;  /* 0x000000010b0b7824 */ /* 0x000fe200078e020f */
[----:B------:R-:W-:-:S05]  /*3240*/  IADD3 R8, P1, R9, R10, RZ ;  /* 0x0000000a09087210 */ /* 0x000fca0007f3e0ff */
[----:B------:R-:W-:Y:S01]  /*3250*/  IMAD.X R9, R13, 0x1, R11, P1 ;  /* 0x000000010d097824 */ /* 0x000fe200008e060b */
[----:B------:R-:W-:Y:S07]  /*3260*/  @!P0 BRA `(.L_x_30) ;  /* 0x0000004000548947 */ /* 0x000fee0003800000 */
[----:B------:R-:W0:Y:S01]  /*3270*/  LDC.64 R148, c[0x0][0x5b0] ;  /* 0x00016c00ff947b82 */ /* 0x000e220000000a00 */
[----:B------:R-:W-:Y:S01]  /*3280*/  ULDC.64 UR4, c[0x0][0x5b8] ;  /* 0x00016e0000047ab9 */ /* 0x000fe20000000a00 */
[----:B------:R-:W-:Y:S01]  /*3290*/  ISETP.GE.AND P3, PT, R154, 0x1, PT ;  /* 0x000000019a00780c */ /* 0x000fe20003f66270 */
[----:B------:R-:W-:Y:S01]  /*32a0*/  IMAD R12, R12, UR4, RZ ;  /* 0x000000040c0c7c24 */ /* 0x000fe2000f8e02ff */
[----:B------:R-:W-:Y:S01]  /*32b0*/  BSSY B1, `(.L_x_31) ;  /* 0x000000e000017945 */ /* 0x000fe20003800000 */
[----:B------:R-:W-:Y:S01]  /*32c0*/  IMAD.WIDE.U32 R150, R19, UR4, R150 ;  /* 0x0000000413967c25 */ /* 0x000fe2000f8e0096 */
[----:B------:R-:W-:Y:S02]  /*32d0*/  ISETP.LT.OR P1, PT, R3, 0x1, !P3 ;  /* 0x000000010300780c */ /* 0x000fe40005f21670 */
[----:B------:R-:W1:Y:S01]  /*32e0*/  LDC.64 R22, c[0x0][0x5a8] ;  /* 0x00016a00ff167b82 */ /* 0x000e620000000a00 */
[----:B------:R-:W-:Y:S02]  /*32f0*/  IMAD R19, R19, UR5, R12 ;  /* 0x0000000513137c24 */ /* 0x000fe4000f8e020c */
[----:B------:R-:W-:-:S02]  /*3300*/  IMAD.MOV.U32 R146, RZ, RZ, R150 ;  /* 0x000000ffff927224 */ /* 0x000fc400078e0096 */
[----:B------:R-:W-:Y:S02]  /*3310*/  IMAD.IADD R147, R151, 0x1, R19 ;  /* 0x0000000197937824 */ /* 0x000fe400078e0213 */
[-C--:B0-----:R-:W-:Y:S02]  /*3320*/  IMAD R14, R21, R148.reuse, RZ ;  /* 0x00000094150e7224 */ /* 0x081fe400078e02ff */
[----:B------:R-:W-:-:S04]  /*3330*/  IMAD.WIDE.U32 R12, R20, R148, R146 ;  /* 0x00000094140c7225 */ /* 0x000fc800078e0092 */
[----:B------:R-:W-:Y:S01]  /*3340*/  IMAD R157, R20, R149, R14 ;  /* 0x00000095149d7224 */ /* 0x000fe200078e020e */
[----:B-1----:R-:W-:-:S04]  /*3350*/  IADD3 R12, P0, R12, R22, RZ ;  /* 0x000000160c0c7210 */ /* 0x002fc80007f1e0ff */
[----:B------:R-:W-:Y:S01]  /*3360*/  IADD3.X R13, R23, R13, R157, P0, !PT ;  /* 0x0000000d170d7210 */ /* 0x000fe200007fe49d */
[----:B------:R-:W-:Y:S08]  /*3370*/  @P1 BRA `(.L_x_32) ;  /* 0x0000000000041947 */ /* 0x000ff00003800000 */
[----:B------:R0:W5:Y:S02]  /*3380*/  LDG.E.U8 R145, desc[UR44][R12.64] ;  /* 0x0000002c0c917981 */ /* 0x000164000c1e1100 */
.L_x_32:
[----:B------:R-:W-:Y:S05]  /*3390*/  BSYNC B1 ;  /* 0x0000000000017941 */ /* 0x000fea0003800000 */
.L_x_31:
[----:B-----5:R-:W-:Y:S01]  /*33a0*/  LOP3.LUT R14, R145, 0xffff, RZ, 0xc0, !PT ;  /* 0x0000ffff910e7812 */ /* 0x020fe200078ec0ff */
[----:B------:R-:W-:Y:S01]  /*33b0*/  IMAD.SHL.U32 R152, R148, 0x8, RZ ;  /* 0x0000000894987824 */ /* 0x000fe200078e00ff */
[----:B------:R-:W-:Y:S01]  /*33c0*/  ISETP.LT.OR P4, PT, R3, 0x2, !P3 ;  /* 0x000000020300780c */ /* 0x000fe20005f81670 */
[----:B------:R-:W-:Y:S01]  /*33d0*/  BSSY B1, `(.L_x_33) ;  /* 0x000000b000017945 */ /* 0x000fe20003800000 */
[----:B------:R-:W-:Y:S02]  /*33e0*/  PRMT R14, R14, 0x8880, RZ ;  /* 0x000088800e0e7816 */ /* 0x000fe400000000ff */
[----:B------:R-:W-:-:S03]  /*33f0*/  SHF.L.U64.HI R153, R148, 0x3, R149 ;  /* 0x0000000394997819 */ /* 0x000fc60000010295 */
[----:B------:R-:W-:Y:S02]  /*3400*/  IMAD R19, R14, R139, RZ ;  /* 0x0000008b0e137224 */ /* 0x000fe400078e02ff */
[----:B------:R-:W-:-:S04]  /*3410*/  IMAD.WIDE.U32 R14, R20, R148, R152 ;  /* 0x00000094140e7225 */ /* 0x000fc800078e0098 */
[----:B------:R-:W-:-:S05]  /*3420*/  @!P1 IMAD R155, R128, R138, R19 ;  /* 0x0000008a809b9224 */ /* 0x000fca00078e0213 */
[----:B------:R1:W-:Y:S01]  /*3430*/  @!P1 STG.E.U8 desc[UR44][R4.64], R155 ;  /* 0x0000009b04009986 */ /* 0x0003e2000c10112c */
[----:B------:R-:W-:Y:S05]  /*3440*/  @P4 BRA `(.L_x_34) ;  /* 0x00000000000c4947 */ /* 0x000fea0003800000 */
[----:B------:R-:W2:Y:S02]  /*3450*/  LDG.E.U8 R145, desc[UR44][R12.64+0x1] ;  /* 0x0000012c0c917981 */ /* 0x000ea4000c1e1100 */
[----:B--2---:R-:W-:-:S05]  /*3460*/  PRMT R128, R145, 0x8880, RZ ;  /* 0x0000888091807816 */ /* 0x004fca00000000ff */
[----:B------:R-:W-:-:S07]  /*3470*/  IMAD R19, R128, R139, RZ ;  /* 0x0000008b80137224 */ /* 0x000fce00078e02ff */
.L_x_34:
[----:B------:R-:W-:Y:S05]  /*3480*/  BSYNC B1 ;  /* 0x0000000000017941 */ /* 0x000fea0003800000 */
.L_x_33:
[----:B------:R-:W-:Y:S01]  /*3490*/  @!P4 IMAD R129, R129, R138, R19 ;  /* 0x0000008a8181c224 */ /* 0x000fe200078e0213 */
[----:B------:R-:W-:Y:S01]  /*34a0*/  ISETP.GE.AND P0, PT, R154, 0x9, PT ;  /* 0x000000099a00780c */ /* 0x000fe20003f06270 */
[----:B------:R-:W-:Y:S01]  /*34b0*/  IMAD.IADD R15, R157, 0x1, R15 ;  /* 0x000000019d0f7824 */ /* 0x000fe200078e020f */
[----:B------:R-:W-:Y:S01]  /*34c0*/  IADD3 R14, P1, P2, R150, R22, R14 ;  /* 0x00000016960e7210 */ /* 0x000fe20007a3e00e */
[----:B------:R-:W-:Y:S01]  /*34d0*/  BSSY B1, `(.L_x_35) ;  /* 0x000000b000017945 */ /* 0x000fe20003800000 */
[----:B------:R2:W-:Y:S01]  /*34e0*/  @!P4 STG.E.U8 desc[UR44][R4.64+0x1], R129 ;  /* 0x000001810400c986 */ /* 0x0005e2000c10112c */
[----:B------:R-:W-:Y:S02]  /*34f0*/  ISETP.LT.OR P4, PT, R3, 0x1, !P0 ;  /* 0x000000010300780c */ /* 0x000fe40004781670 */
[----:B------:R-:W-:Y:S02]  /*3500*/  IADD3.X R15, R147, R23, R15, P1, P2 ;  /* 0x00000017930f7210 */ /* 0x000fe40000fe440f */
[----:B-1----:R-:W-:-:S02]  /*3510*/  IADD3 R155, P5, R20, 0x80, RZ ;  /* 0x00000080149b7810 */ /* 0x002fc40007fbe0ff */
[C---:B------:R-:W-:Y:S02]  /*3520*/  ISETP.LT.OR P1, PT, R3.reuse, 0x2, !P0 ;  /* 0x000000020300780c */ /* 0x040fe40004721670 */
[----:B------:R-:W-:-:S05]  /*3530*/  ISETP.LT.OR P2, PT, R3, 0x9, !P3 ;  /* 0x000000090300780c */ /* 0x000fca0005f41670 */
[----:B--2---:R-:W-:Y:S08]  /*3540*/  @P4 BRA `(.L_x_36) ;  /* 0x00000000000c4947 */ /* 0x004ff00003800000 */
[----:B------:R-:W2:Y:S02]  /*3550*/  LDG.E.U8 R145, desc[UR44][R14.64] ;  /* 0x0000002c0e917981 */ /* 0x000ea4000c1e1100 */
[----:B--2---:R-:W-:-:S05]  /*3560*/  PRMT R128, R145, 0x8880, RZ ;  /* 0x0000888091807816 */ /* 0x004fca00000000ff */
[----:B------:R-:W-:-:S07]  /*3570*/  IMAD R19, R128, R139, RZ ;  /* 0x0000008b80137224 */ /* 0x000fce00078e02ff */
.L_x_36:
[----:B------:R-:W-:Y:S05]  /*3580*/  BSYNC B1 ;  /* 0x0000000000017941 */ /* 0x000fea0003800000 */
.L_x_35:
[----:B------:R-:W-:Y:S01]  /*3590*/  @!P4 IMAD R129, R130, R138, R19 ;  /* 0x0000008a8281c224 */ /* 0x000fe200078e0213 */
[----:B------:R-:W-:Y:S04]  /*35a0*/  BSSY B1, `(.L_x_37) ;  /* 0x0000006000017945 */ /* 0x000fe80003800000 */
[----:B------:R1:W-:Y:S01]  /*35b0*/  @!P4 STG.E.U8 desc[UR44][R6.64], R129 ;  /* 0x000000810600c986 */ /* 0x0003e2000c10112c */
[----:B------:R-:W-:Y:S05]  /*35c0*/  @P1 BRA `(.L_x_38) ;  /* 0x00000000000c1947 */ /* 0x000fea0003800000 */
[----:B------:R-:W2:Y:S02]  /*35d0*/  LDG.E.U8 R145, desc[UR44][R14.64+0x1] ;  /* 0x0000012c0e917981 */ /* 0x000ea4000c1e1100 */
[----:B--2---:R-:W-:-:S05]  /*35e0*/  PRMT R128, R145, 0x8880, RZ ;  /* 0x0000888091807816 */ /* 0x004fca00000000ff */
[----:B------:R-:W-:-:S07]  /*35f0*/  IMAD R19, R128, R139, RZ ;  /* 0x0000008b80137224 */ /* 0x000fce00078e02ff */
.L_x_38:
[----:B------:R-:W-:Y:S05]  /*3600*/  BSYNC B1 ;  /* 0x0000000000017941 */ /* 0x000fea0003800000 */
.L_x_37:
[----:B------:R-:W-:Y:S01]  /*3610*/  @!P1 IMAD R131, R131, R138, R19 ;  /* 0x0000008a83839224 */ /* 0x000fe200078e0213 */
[----:B------:R-:W-:Y:S04]  /*3620*/  BSSY B1, `(.L_x_39) ;  /* 0x0000006000017945 */ /* 0x000fe80003800000 */
[----:B------:R2:W-:Y:S01]  /*3630*/  @!P1 STG.E.U8 desc[UR44][R6.64+0x1], R131 ;  /* 0x0000018306009986 */ /* 0x0005e2000c10112c */
[----:B------:R-:W-:Y:S05]  /*3640*/  @P2 BRA `(.L_x_40) ;  /* 0x00000000000c2947 */ /* 0x000fea0003800000 */
[----:B------:R-:W3:Y:S02]  /*3650*/  LDG.E.U8 R145, desc[UR44][R12.64+0x8] ;  /* 0x0000082c0c917981 */ /* 0x000ee4000c1e1100 */
[----:B---3--:R-:W-:-:S05]  /*3660*/  PRMT R128, R145, 0x8880, RZ ;  /* 0x0000888091807816 */ /* 0x008fca00000000ff */
[----:B------:R-:W-:-:S07]  /*3670*/  IMAD R19, R128, R139, RZ ;  /* 0x0000008b80137224 */ /* 0x000fce00078e02ff */
.L_x_40:
[----:B------:R-:W-:Y:S05]  /*3680*/  BSYNC B1 ;  /* 0x0000000000017941 */ /* 0x000fea0003800000 */
.L_x_39:
[----:B------:R-:W-:Y:S01]  /*3690*/  ISETP.LT.OR P1, PT, R3, 0xa, !P3 ;  /* 0x0000000a0300780c */ /* 0x000fe20005f21670 */
[----:B--2---:R-:W-:Y:S01]  /*36a0*/  @!P2 IMAD R131, R132, R138, R19 ;  /* 0x0000008a8483a224 */ /* 0x004fe200078e0213 */
[----:B------:R-:W-:Y:S01]  /*36b0*/  BSSY B1, `(.L_x_41) ;  /* 0x000000b000017945 */ /* 0x000fe20003800000 */
[----:B-1----:R-:W-:-:S03]  /*36c0*/  IMAD.WIDE.U32 R128, R155, R148, R146 ;  /* 0x000000949b807225 */ /* 0x002fc600078e0092 */
[----:B------:R1:W-:Y:S01]  /*36d0*/  @!P2 STG.E.U8 desc[UR44][R4.64+0x8], R131 ;  /* 0x000008830400a986 */ /* 0x0003e2000c10112c */
[----:B------:R-:W-:Y:S01]  /*36e0*/  IMAD.X R21, RZ, RZ, R21, P5 ;  /* 0x000000ffff157224 */ /* 0x000fe200028e0615 */
[C---:B------:R-:W-:Y:S02]  /*36f0*/  ISETP.LT.OR P5, PT, R3.reuse, 0x9, !P0 ;  /* 0x000000090300780c */ /* 0x040fe400047a1670 */
[----:B------:R-:W-:Y:S02]  /*3700*/  ISETP.LT.OR P2, PT, R3, 0xa, !P0 ;  /* 0x0000000a0300780c */ /* 0x000fe40004741670 */
[----:B------:R-:W-:Y:S01]  /*3710*/  IADD3 R20, P4, R128, R22, RZ ;  /* 0x0000001680147210 */ /* 0x000fe20007f9e0ff */
[----:B------:R-:W-:-:S12]  /*3720*/  @P1 BRA `(.L_x_42) ;  /* 0x00000000000c1947 */ /* 0x000fd80003800000 */
[----:B------:R-:W2:Y:S02]  /*3730*/  LDG.E.U8 R145, desc[UR44][R12.64+0x9] ;  /* 0x0000092c0c917981 */ /* 0x000ea4000c1e1100 */
[----:B--2---:R-:W-:-:S05]  /*3740*/  PRMT R130, R145, 0x8880, RZ ;  /* 0x0000888091827816 */ /* 0x004fca00000000ff */
[----:B------:R-:W-:-:S07]  /*3750*/  IMAD R19, R130, R139, RZ ;  /* 0x0000008b82137224 */ /* 0x000fce00078e02ff */
.L_x_42:
[----:B------:R-:W-:Y:S05]  /*3760*/  BSYNC B1 ;  /* 0x0000000000017941 */ /* 0x000fea0003800000 */
.L_x_41:
[----:B------:R-:W-:Y:S01]  /*3770*/  @!P1 IMAD R133, R133, R138, R19 ;  /* 0x0000008a85859224 */ /* 0x000fe200078e0213 */
[----:B------:R-:W-:Y:S01]  /*3780*/  BSSY B1, `(.L_x_43) ;  /* 0x0000007000017945 */ /* 0x000fe20003800000 */
[----:B------:R-:W-:-:S03]  /*3790*/  IMAD R132, R21, R148, RZ ;  /* 0x0000009415847224 */ /* 0x000fc600078e02ff */
[----:B------:R2:W-:Y:S01]  /*37a0*/  @!P1 STG.E.U8 desc[UR44][R4.64+0x9], R133 ;  /* 0x0000098504009986 */ /* 0x0005e2000c10112c */
[----:B------:R-:W-:Y:S05]  /*37b0*/  @P5 BRA `(.L_x_44) ;  /* 0x00000000000c5947 */ /* 0x000fea0003800000 */
[----:B------:R-:W3:Y:S02]  /*37c0*/  LDG.E.U8 R145, desc[UR44][R14.64+0x8] ;  /* 0x0000082c0e917981 */ /* 0x000ee4000c1e1100 */
[----:B---3--:R-:W-:-:S05]  /*37d0*/  PRMT R130, R145, 0x8880, RZ ;  /* 0x0000888091827816 */ /* 0x008fca00000000ff */
[----:B------:R-:W-:-:S07]  /*37e0*/  IMAD R19, R130, R139, RZ ;  /* 0x0000008b82137224 */ /* 0x000fce00078e02ff */
.L_x_44:
[----:B------:R-:W-:Y:S05]  /*37f0*/  BSYNC B1 ;  /* 0x0000000000017941 */ /* 0x000fea0003800000 */
.L_x_43:
[----:B-1----:R-:W-:Y:S01]  /*3800*/  @!P5 IMAD R131, R134, R138, R19 ;  /* 0x0000008a8683d224 */ /* 0x002fe200078e0213 */
[----:B------:R-:W-:Y:S01]  /*3810*/  BSSY B1, `(.L_x_45) ;  /* 0x0000007000017945 */ /* 0x000fe20003800000 */
[----:B--2---:R-:W-:-:S03]  /*3820*/  IMAD R133, R155, R149, R132 ;  /* 0x000000959b857224 */ /* 0x004fc600078e0284 */
[----:B------:R1:W-:Y:S01]  /*3830*/  @!P5 STG.E.U8 desc[UR44][R6.64+0x8], R131 ;  /* 0x000008830600d986 */ /* 0x0003e2000c10112c */
[----:B------:R-:W-:Y:S05]  /*3840*/  @P2 BRA `(.L_x_46) ;  /* 0x00000000000c2947 */ /* 0x000fea0003800000 */
[----:B------:R-:W2:Y:S02]  /*3850*/  LDG.E.U8 R145, desc[UR44][R14.64+0x9] ;  /* 0x0000092c0e917981 */ /* 0x000ea4000c1e1100 */
[----:B--2---:R-:W-:-:S05]  /*3860*/  PRMT R130, R145, 0x8880, RZ ;  /* 0x0000888091827816 */ /* 0x004fca00000000ff */
[----:B------:R-:W-:-:S07]  /*3870*/  IMAD R19, R130, R139, RZ ;  /* 0x0000008b82137224 */ /* 0x000fce00078e02ff */
.L_x_46:
[----:B------:R-:W-:Y:S05]  /*3880*/  BSYNC B1 ;  /* 0x0000000000017941 */ /* 0x000fea0003800000 */
.L_x_45:
[----:B------:R-:W-:Y:S01]  /*3890*/  ISETP.GE.AND P1, PT, R154, 0x81, PT ;  /* 0x000000819a00780c */ /* 0x000fe20003f26270 */
[----:B------:R-:W-:Y:S01]  /*38a0*/  @!P2 IMAD R135, R135, R138, R19 ;  /* 0x0000008a8787a224 */ /* 0x000fe200078e0213 */
[----:B------:R-:W-:Y:S01]  /*38b0*/  IADD3.X R21, R23, R129, R133, P4, !PT ;  /* 0x0000008117157210 */ /* 0x000fe200027fe485 */
[----:B------:R-:W-:Y:S01]  /*38c0*/  IMAD.WIDE.U32 R148, R155, R148, R152 ;  /* 0x000000949b947225 */ /* 0x000fe200078e0098 */
[----:B------:R-:W-:Y:S01]  /*38d0*/  ISETP.LT.OR P4, PT, R3, 0x1, !P1 ;  /* 0x000000010300780c */ /* 0x000fe20004f81670 */
[----:B------:R-:W-:Y:S01]  /*38e0*/  BSSY B1, `(.L_x_47) ;  /* 0x0000008000017945 */ /* 0x000fe20003800000 */
[----:B------:R2:W-:Y:S01]  /*38f0*/  @!P2 STG.E.U8 desc[UR44][R6.64+0x9], R135 ;  /* 0x000009870600a986 */ /* 0x0005e2000c10112c */
[----:B------:R-:W-:Y:S01]  /*3900*/  IADD3 R22, P2, P5, R150, R22, R148 ;  /* 0x0000001696167210 */ /* 0x000fe20007d5e094 */
[----:B------:R-:W-:-:S09]  /*3910*/  IMAD.IADD R148, R133, 0x1, R149 ;  /* 0x0000000185947824 */ /* 0x000fd200078e0295 */
[----:B------:R-:W-:Y:S05]  /*3920*/  @P4 BRA `(.L_x_48) ;  /* 0x00000000000c4947 */ /* 0x000fea0003800000 */
[----:B------:R-:W3:Y:S02]  /*3930*/  LDG.E.U8 R145, desc[UR44][R20.64] ;  /* 0x0000002c14917981 */ /* 0x000ee4000c1e1100 */
[----:B---3--:R-:W-:-:S05]  /*3940*/  PRMT R128, R145, 0x8880, RZ ;  /* 0x0000888091807816 */ /* 0x008fca00000000ff */
[----:B------:R-:W-:-:S07]  /*3950*/  IMAD R19, R128, R139, RZ ;  /* 0x0000008b80137224 */ /* 0x000fce00078e02ff */
.L_x_48:
[----:B------:R-:W-:Y:S05]  /*3960*/  BSYNC B1 ;  /* 0x0000000000017941 */ /* 0x000fea0003800000 */
.L_x_47:
[----:B------:R-:W-:Y:S01]  /*3970*/  @!P4 IMAD R129, R120, R138, R19 ;  /* 0x0000008a7881c224 */ /* 0x000fe200078e0213 */
[----:B------:R-:W-:Y:S01]  /*3980*/  IADD3.X R23, R147, R23, R148, P2, P5 ;  /* 0x0000001793177210 */ /* 0x000fe200017ea494 */
[----:B------:R-:W-:Y:S01]  /*3990*/  BSSY B1, `(.L_x_49) ;  /* 0x0000009000017945 */ /* 0x000fe20003800000 */
[----:B------:R-:W-:Y:S02]  /*39a0*/  ISETP.GE.AND P2, PT, R154, 0x89, PT ;  /* 0x000000899a00780c */ /* 0x000fe40003f46270 */
[----:B------:R3:W-:Y:S01]  /*39b0*/  @!P4 STG.E.U8 desc[UR44][R10.64], R129 ;  /* 0x000000810a00c986 */ /* 0x0007e2000c10112c */
[C---:B------:R-:W-:Y:S02]  /*39c0*/  ISETP.LT.OR P4, PT, R3.reuse, 0x2, !P1 ;  /* 0x000000020300780c */ /* 0x040fe40004f81670 */
[----:B------:R-:W-:-:S11]  /*39d0*/  ISETP.LT.OR P5, PT, R3, 0x1, !P2 ;  /* 0x000000010300780c */ /* 0x000fd600057a1670 */
[----:B---3--:R-:W-:Y:S05]  /*39e0*/  @P4 BRA `(.L_x_50) ;  /* 0x00000000000c4947 */ /* 0x008fea0003800000 */
[----:B------:R-:W3:Y:S02]  /*39f0*/  LDG.E.U8 R145, desc[UR44][R20.64+0x1] ;  /* 0x0000012c14917981 */ /* 0x000ee4000c1e1100 */
[----:B---3--:R-:W-:-:S05]  /*3a00*/  PRMT R120, R145, 0x8880, RZ ;  /* 0x0000888091787816 */ /* 0x008fca00000000ff */
[----:B------:R-:W-:-:S07]  /*3a10*/  IMAD R19, R120, R139, RZ ;  /* 0x0000008b78137224 */ /* 0x000fce00078e02ff */
.L_x_50:
[----:B------:R-:W-:Y:S05]  /*3a20*/  BSYNC B1 ;  /* 0x0000000000017941 */ /* 0x000fea0003800000 */
.L_x_49:
[----:B------:R-:W-:Y:S01]  /*3a30*/  @!P4 IMAD R121, R121, R138, R19 ;  /* 0x0000008a7979c224 */ /* 0x000fe200078e0213 */
[----:B------:R-:W-:Y:S04]  /*3a40*/  BSSY B1, `(.L_x_51) ;  /* 0x0000006000017945 */ /* 0x000fe80003800000 */
[----:B------:R3:W-:Y:S01]  /*3a50*/  @!P4 STG.E.U8 desc[UR44][R10.64+0x1], R121 ;  /* 0x000001790a00c986 */ /* 0x0007e2000c10112c */
[----:B------:R-:W-:Y:S05]  /*3a60*/  @P5 BRA `(.L_x_52) ;  /* 0x00000000000c5947 */ /* 0x000fea0003800000 */
[----:B------:R-:W4:Y:S02]  /*3a70*/  LDG.E.U8 R145, desc[UR44][R22.64] ;  /* 0x0000002c16917981 */ /* 0x000f24000c1e1100 */
[----:B----4-:R-:W-:-:S05]  /*3a80*/  PRMT R120, R145, 0x8880, RZ ;  /* 0x0000888091787816 */ /* 0x010fca00000000ff */
[----:B------:R-:W-:-:S07]  /*3a90*/  IMAD R19, R120, R139, RZ ;  /* 0x0000008b78137224 */ /* 0x000fce00078e02ff */
.L_x_52:
[----:B------:R-:W-:Y:S05]  /*3aa0*/  BSYNC B1 ;  /* 0x0000000000017941 */ /* 0x000fea0003800000 */
.L_x_51:
[C---:B------:R-:W-:Y:S01]  /*3ab0*/  ISETP.LT.OR P4, PT, R3.reuse, 0x2, !P2 ;  /* 0x000000020300780c */ /* 0x040fe20005781670 */
[----:B---3--:R-:W-:Y:S01]  /*3ac0*/  @!P5 IMAD R121, R122, R138, R19 ;  /* 0x0000008a7a79d224 */ /* 0x008fe200078e0213 */
[----:B------:R-:W-:Y:S04]  /*3ad0*/  BSSY B1, `(.L_x_53) ;  /* 0x0000007000017945 */ /* 0x000fe80003800000 */
[----:B------:R3:W-:Y:S01]  /*3ae0*/  @!P5 STG.E.U8 desc[UR44][R8.64], R121 ;  /* 0x000000790800d986 */ /* 0x0007e2000c10112c */
[----:B------:R-:W-:-:S06]  /*3af0*/  ISETP.LT.OR P5, PT, R3, 0x9, !P1 ;  /* 0x000000090300780c */ /* 0x000fcc0004fa1670 */
[----:B------:R-:W-:Y:S07]  /*3b00*/  @P4 BRA `(.L_x_54) ;  /* 0x00000000000c4947 */ /* 0x000fee0003800000 */
[----:B------:R-:W4:Y:S02]  /*3b10*/  LDG.E.U8 R145, desc[UR44][R22.64+0x1] ;  /* 0x0000012c16917981 */ /* 0x000f24000c1e1100 */
[----:B----4-:R-:W-:-:S05]  /*3b20*/  PRMT R120, R145, 0x8880, RZ ;  /* 0x0000888091787816 */ /* 0x010fca00000000ff */
[----:B------:R-:W-:-:S07]  /*3b30*/  IMAD R19, R120, R139, RZ ;  /* 0x0000008b78137224 */ /* 0x000fce00078e02ff */
.L_x_54:
[----:B------:R-:W-:Y:S05]  /*3b40*/  BSYNC B1 ;  /* 0x0000000000017941 */ /* 0x000fea0003800000 */
.L_x_53:
[----:B------:R-:W-:Y:S01]  /*3b50*/  @!P4 IMAD R123, R123, R138, R19 ;  /* 0x0000008a7b7bc224 */ /* 0x000fe200078e0213 */
[----:B------:R-:W-:Y:S04]  /*3b60*/  BSSY B1, `(.L_x_55) ;  /* 0x0000006000017945 */ /* 0x000fe80003800000 */
[----:B------:R4:W-:Y:S01]  /*3b70*/  @!P4 STG.E.U8 desc[UR44][R8.64+0x1], R123 ;  /* 0x0000017b0800c986 */ /* 0x0009e2000c10112c */
[----:B------:R-:W-:Y:S05]  /*3b80*/  @P5 BRA `(.L_x_56) ;  /* 0x00000000000c5947 */ /* 0x000fea0003800000 */
[----:B------:R-:W5:Y:S02]  /*3b90*/  LDG.E.U8 R145, desc[UR44][R20.64+0x8] ;  /* 0x0000082c14917981 */ /* 0x000f64000c1e1100 */
[----:B-----5:R-:W-:-:S05]  /*3ba0*/  PRMT R120, R145, 0x8880, RZ ;  /* 0x0000888091787816 */ /* 0x020fca00000000ff */
[----:B------:R-:W-:-:S07]  /*3bb0*/  IMAD R19, R120, R139, RZ ;  /* 0x0000008b78137224 */ /* 0x000fce00078e02ff */
.L_x_56:
[----:B------:R-:W-:Y:S05]  /*3bc0*/  BSYNC B1 ;  /* 0x0000000000017941 */ /* 0x000fea0003800000 */
.L_x_55:
[C---:B------:R-:W-:Y:S01]  /*3bd0*/  ISETP.LT.OR P4, PT, R3.reuse, 0xa, !P1 ;  /* 0x0000000a0300780c */ /* 0x040fe20004f81670 */
[----:B---3--:R-:W-:Y:S01]  /*3be0*/  @!P5 IMAD R121, R124, R138, R19 ;  /* 0x0000008a7c79d224 */ /* 0x008fe200078e0213 */
[----:B------:R-:W-:Y:S04]  /*3bf0*/  BSSY B1, `(.L_x_57) ;  /* 0x0000007000017945 */ /* 0x000fe80003800000 */
[----:B------:R3:W-:Y:S01]  /*3c00*/  @!P5 STG.E.U8 desc[UR44][R10.64+0x8], R121 ;  /* 0x000008790a00d986 */ /* 0x0007e2000c10112c */
[----:B------:R-:W-:-:S06]  /*3c10*/  ISETP.LT.OR P5, PT, R3, 0x9, !P2 ;  /* 0x000000090300780c */ /* 0x000fcc00057a1670 */
[----:B------:R-:W-:Y:S07]  /*3c20*/  @P4 BRA `(.L_x_58) ;  /* 0x00000000000c4947 */ /* 0x000fee0003800000 */
[----:B------:R-:W5:Y:S02]  /*3c30*/  LDG.E.U8 R145, desc[UR44][R20.64+0x9] ;  /* 0x0000092c14917981 */ /* 0x000f64000c1e1100 */
[----:B-----5:R-:W-:-:S05]  /*3c40*/  PRMT R120, R145, 0x8880, RZ ;  /* 0x0000888091787816 */ /* 0x020fca00000000ff */
[----:B------:R-:W-:-:S07]  /*3c50*/  IMAD R19, R120, R139, RZ ;  /* 0x0000008b78137224 */ /* 0x000fce00078e02ff */
.L_x_58:
[----:B------:R-:W-:Y:S05]  /*3c60*/  BSYNC B1 ;  /* 0x0000000000017941 */ /* 0x000fea0003800000 */
.L_x_57:
[----:B------:R-:W-:Y:S01]  /*3c70*/  @!P4 IMAD R125, R125, R138, R19 ;  /* 0x0000008a7d7dc224 */ /* 0x000fe200078e0213 */
[----:B------:R-:W-:Y:S04]  /*3c80*/  BSSY B1, `(.L_x_59) ;  /* 0x0000006000017945 */ /* 0x000fe80003800000 */
[----:B------:R0:W-:Y:S01]  /*3c90*/  @!P4 STG.E.U8 desc[UR44][R10.64+0x9], R125 ;  /* 0x0000097d0a00c986 */ /* 0x0001e2000c10112c */
[----:B------:R-:W-:Y:S05]  /*3ca0*/  @P5 BRA `(.L_x_60) ;  /* 0x00000000000c5947 */ /* 0x000fea0003800000 */
[----:B------:R-:W5:Y:S02]  /*3cb0*/  LDG.E.U8 R145, desc[UR44][R22.64+0x8] ;  /* 0x0000082c16917981 */ /* 0x000f64000c1e1100 */
[----:B-----5:R-:W-:-:S05]  /*3cc0*/  PRMT R120, R145, 0x8880, RZ ;  /* 0x0000888091787816 */ /* 0x020fca00000000ff */
[----:B------:R-:W-:-:S07]  /*3cd0*/  IMAD R19, R120, R139, RZ ;  /* 0x0000008b78137224 */ /* 0x000fce00078e02ff */
.L_x_60:
[----:B------:R-:W-:Y:S05]  /*3ce0*/  BSYNC B1 ;  /* 0x0000000000017941 */ /* 0x000fea0003800000 */
.L_x_59:
        /* <DEDUP_REMOVED lines=9> */
.L_x_62:
[----:B------:R-:W-:Y:S05]  /*3d80*/  BSYNC B1 ;  /* 0x0000000000017941 */ /* 0x000fea0003800000 */
.L_x_61:
[----:B------:R-:W-:Y:S01]  /*3d90*/  @!P4 IMAD R127, R127, R138, R19 ;  /* 0x0000008a7f7fc224 */ /* 0x000fe200078e0213 */
[----:B------:R-:W-:Y:S04]  /*3da0*/  BSSY B1, `(.L_x_63) ;  /* 0x0000006000017945 */ /* 0x000fe80003800000 */
[----:B------:R0:W-:Y:S01]  /*3db0*/  @!P4 STG.E.U8 desc[UR44][R8.64+0x9], R127 ;  /* 0x0000097f0800c986 */ /* 0x0001e2000c10112c */
[----:B------:R-:W-:Y:S05]  /*3dc0*/  @P5 BRA `(.L_x_64) ;  /* 0x00000000000c5947 */ /* 0x000fea0003800000 */
[----:B------:R-:W5:Y:S02]  /*3dd0*/  LDG.E.U8 R145, desc[UR44][R12.64+0x10] ;  /* 0x0000102c0c917981 */ /* 0x000f64000c1e1100 */
[----:B-----5:R-:W-:-:S05]  /*3de0*/  PRMT R120, R145, 0x8880, RZ ;  /* 0x0000888091787816 */ /* 0x020fca00000000ff */
[----:B------:R-:W-:-:S07]  /*3df0*/  IMAD R19, R120, R139, RZ ;  /* 0x0000008b78137224 */ /* 0x000fce00078e02ff */
.L_x_64:
[----:B------:R-:W-:Y:S05]  /*3e00*/  BSYNC B1 ;  /* 0x0000000000017941 */ /* 0x000fea0003800000 */
.L_x_63:
        /* <DEDUP_REMOVED lines=9> */
.L_x_66:
[----:B------:R-:W-:Y:S05]  /*3ea0*/  BSYNC B1 ;  /* 0x0000000000017941 */ /* 0x000fea0003800000 */
.L_x_65:
[----:B------:R-:W-:Y:S01]  /*3eb0*/  @!P4 IMAD R113, R113, R138, R19 ;  /* 0x0000008a7171c224 */ /* 0x000fe200078e0213 */
[----:B------:R-:W-:Y:S04]  /*3ec0*/  BSSY B1, `(.L_x_67) ;  /* 0x0000006000017945 */ /* 0x000fe80003800000 */
[----:B------:R0:W-:Y:S01]  /*3ed0*/  @!P4 STG.E.U8 desc[UR44][R4.64+0x11], R113 ;  /* 0x000011710400c986 */ /* 0x0001e2000c10112c */
[----:B------:R-:W-:Y:S05]  /*3ee0*/  @P5 BRA `(.L_x_68) ;  /* 0x00000000000c5947 */ /* 0x000fea0003800000 */
[----:B------:R-:W5:Y:S02]  /*3ef0*/  LDG.E.U8 R145, desc[UR44][R14.64+0x10] ;  /* 0x0000102c0e917981 */ /* 0x000f64000c1e1100 */
[----:B-----5:R-:W-:-:S05]  /*3f00*/  PRMT R112, R145, 0x8880, RZ ;  /* 0x0000888091707816 */ /* 0x020fca00000000ff */
[----:B------:R-:W-:-:S07]  /*3f10*/  IMAD R19, R112, R139, RZ ;  /* 0x0000008b70137224 */ /* 0x000fce00078e02ff */
.L_x_68:
[----:B------:R-:W-:Y:S05]  /*3f20*/  BSYNC B1 ;  /* 0x0000000000017941 */ /* 0x000fea0003800000 */
.L_x_67:
[C---:B------:R-:W-:Y:S01]  /*3f30*/  ISETP.LT.OR P4, PT, R3.reuse, 0x12, !P0 ;  /* 0x000000120300780c */ /* 0x040fe20004781670 */
[----:B0-----:R-:W-:Y:S01]  /*3f40*/  @!P5 IMAD R113, R114, R138, R19 ;  /* 0x0000008a7271d224 */ /* 0x001fe200078e0213 */
[----:B------:R-:W-:Y:S04]  /*3f50*/  BSSY B1, `(.L_x_69) ;  /* 0x0000007000017945 */ /* 0x000fe80003800000 */
[----:B------:R0:W-:Y:S01]  /*3f60*/  @!P5 STG.E.U8 desc[UR44][R6.64+0x10], R113 ;  /* 0x000010710600d986 */ /* 0x0001e2000c10112c */
[----:B------:R-:W-:-:S06]  /*3f70*/  ISETP.LT.OR P5, PT, R3, 0x19, !P3 ;  /* 0x000000190300780c */ /* 0x000fcc0005fa1670 */
[----:B------:R-:W-:Y:S07]  /*3f80*/  @P4 BRA `(.L_x_70) ;  /* 0x00000000000c4947 */ /* 0x000fee0003800000 */
[----:B------:R-:W5:Y:S02]  /*3f90*/  LDG.E.U8 R145, desc[UR44][R14.64+0x11] ;  /* 0x0000112c0e917981 */ /* 0x000f64000c1e1100 */
[----:B-----5:R-:W-:-:S05]  /*3fa0*/  PRMT R112, R145, 0x8880, RZ ;  /* 0x0000888091707816 */ /* 0x020fca00000000ff */
[----:B------:R-:W-:-:S07]  /*3fb0*/  IMAD R19, R112, R139, RZ ;  /* 0x0000008b70137224 */ /* 0x000fce00078e02ff */
.L_x_70:
[----:B------:R-:W-:Y:S05]  /*3fc0*/  BSYNC B1 ;  /* 0x0000000000017941 */ /* 0x000fea0003800000 */
.L_x_69:
[----:B------:R-:W-:Y:S01]  /*3fd0*/  @!P4 IMAD R115, R115, R138, R19 ;  /* 0x0000008a7373c224 */ /* 0x000fe200078e0213 */
[----:B------:R-:W-:Y:S04]  /*3fe0*/  BSSY B1, `(.L_x_71) ;  /* 0x0000006000017945 */ /* 0x000fe80003800000 */
[----:B------:R0:W-:Y:S01]  /*3ff0*/  @!P4 STG.E.U8 desc[UR44][R6.64+0x11], R115 ;  /* 0x000011730600c986 */ /* 0x0001e2000c10112c */
[----:B------:R-:W-:Y:S05]  /*4000*/  @P5 BRA `(.L_x_72) ;  /* 0x00000000000c5947 */ /* 0x000fea0003800000 */
[----:B------:R-:W5:Y:S02]  /*4010*/  LDG.E.U8 R145, desc[UR44][R12.64+0x18] ;  /* 0x0000182c0c917981 */ /* 0x000f64000c1e1100 */
[----:B-----5:R-:W-:-:S05]  /*4020*/  PRMT R112, R145, 0x8880, RZ ;  /* 0x0000888091707816 */ /* 0x020fca00000000ff */
[----:B------:R-:W-:-:S07]  /*4030*/  IMAD R19, R112, R139, RZ ;  /* 0x0000008b70137224 */ /* 0x000fce00078e02ff */
.L_x_72:
[----:B------:R-:W-:Y:S05]  /*4040*/  BSYNC B1 ;  /* 0x0000000000017941 */ /* 0x000fea0003800000 */
.L_x_71:
        /* <DEDUP_REMOVED lines=9> */
.L_x_74:
[----:B------:R-:W-:Y:S05]  /*40e0*/  BSYNC B1 ;  /* 0x0000000000017941 */ /* 0x000fea0003800000 */
.L_x_73:
[----:B------:R-:W-:Y:S01]  /*40f0*/  @!P4 IMAD R117, R117, R138, R19 ;  /* 0x0000008a7575c224 */ /* 0x000fe200078e0213 */
[----:B------:R-:W-:Y:S04]  /*4100*/  BSSY B1, `(.L_x_75) ;  /* 0x0000006000017945 */ /* 0x000fe80003800000 */
[----:B------:R0:W-:Y:S01]  /*4110*/  @!P4 STG.E.U8 desc[UR44][R4.64+0x19], R117 ;  /* 0x000019750400c986 */ /* 0x0001e2000c10112c */
[----:B------:R-:W-:Y:S05]  /*4120*/  @P5 BRA `(.L_x_76) ;  /* 0x00000000000c5947 */ /* 0x000fea0003800000 */
[----:B------:R-:W5:Y:S02]  /*4130*/  LDG.E.U8 R145, desc[UR44][R14.64+0x18] ;  /* 0x0000182c0e917981 */ /* 0x000f64000c1e1100 */
[----:B-----5:R-:W-:-:S05]  /*4140*/  PRMT R112, R145, 0x8880, RZ ;  /* 0x0000888091707816 */ /* 0x020fca00000000ff */
[----:B------:R-:W-:-:S07]  /*4150*/  IMAD R19, R112, R139, RZ ;  /* 0x0000008b70137224 */ /* 0x000fce00078e02ff */
.L_x_76:
[----:B------:R-:W-:Y:S05]  /*4160*/  BSYNC B1 ;  /* 0x0000000000017941 */ /* 0x000fea0003800000 */
.L_x_75:
        /* <DEDUP_REMOVED lines=9> */
.L_x_78:
[----:B------:R-:W-:Y:S05]  /*4200*/  BSYNC B1 ;  /* 0x0000000000017941 */ /* 0x000fea0003800000 */
.L_x_77:
[----:B------:R-:W-:Y:S01]  /*4210*/  @!P4 IMAD R119, R119, R138, R19 ;  /* 0x0000008a7777c224 */ /* 0x000fe200078e0213 */
[----:B------:R-:W-:Y:S04]  /*4220*/  BSSY B1, `(.L_x_79) ;  /* 0x0000006000017945 */ /* 0x000fe80003800000 */
[----:B------:R0:W-:Y:S01]  /*4230*/  @!P4 STG.E.U8 desc[UR44][R6.64+0x19], R119 ;  /* 0x000019770600c986 */ /* 0x0001e2000c10112c */
[----:B------:R-:W-:Y:S05]  /*4240*/  @P5 BRA `(.L_x_80) ;  /* 0x00000000000c5947 */ /* 0x000fea0003800000 */
[----:B------:R-:W5:Y:S02]  /*4250*/  LDG.E.U8 R145, desc[UR44][R20.64+0x10] ;  /* 0x0000102c14917981 */ /* 0x000f64000c1e1100 */
[----:B-----5:R-:W-:-:S05]  /*4260*/  PRMT R112, R145, 0x8880, RZ ;  /* 0x0000888091707816 */ /* 0x020fca00000000ff */
[----:B------:R-:W-:-:S07]  /*4270*/  IMAD R19, R112, R139, RZ ;  /* 0x0000008b70137224 */ /* 0x000fce00078e02ff */
.L_x_80:
[----:B------:R-:W-:Y:S05]  /*4280*/  BSYNC B1 ;  /* 0x0000000000017941 */ /* 0x000fea0003800000 */
.L_x_79:
        /* <DEDUP_REMOVED lines=9> */
.L_x_82:
[----:B------:R-:W-:Y:S05]  /*4320*/  BSYNC B1 ;  /* 0x0000000000017941 */ /* 0x000fea0003800000 */
.L_x_81:
[----:B------:R-:W-:Y:S01]  /*4330*/  @!P4 IMAD R105, R105, R138, R19 ;  /* 0x0000008a6969c224 */ /* 0x000fe200078e0213 */
[----:B------:R-:W-:Y:S04]  /*4340*/  BSSY B1, `(.L_x_83) ;  /* 0x0000006000017945 */ /* 0x000fe80003800000 */
[----:B------:R0:W-:Y:S01]  /*4350*/  @!P4 STG.E.U8 desc[UR44][R10.64+0x11], R105 ;  /* 0x000011690a00c986 */ /* 0x0001e2000c10112c */
[----:B------:R-:W-:Y:S05]  /*4360*/  @P5 BRA `(.L_x_84) ;  /* 0x00000000000c5947 */ /* 0x000fea0003800000 */
[----:B------:R-:W5:Y:S02]  /*4370*/  LDG.E.U8 R145, desc[UR44][R22.64+0x10] ;  /* 0x0000102c16917981 */ /* 0x000f64000c1e1100 */
[----:B-----5:R-:W-:-:S05]  /*4380*/  PRMT R104, R145, 0x8880, RZ ;  /* 0x0000888091687816 */ /* 0x020fca00000000ff */
[----:B------:R-:W-:-:S07]  /*4390*/  IMAD R19, R104, R139, RZ ;  /* 0x0000008b68137224 */ /* 0x000fce00078e02ff */
.L_x_84:
[----:B------:R-:W-:Y:S05]  /*43a0*/  BSYNC B1 ;  /* 0x0000000000017941 */ /* 0x000fea0003800000 */
.L_x_83:
        /* <DEDUP_REMOVED lines=9> */
.L_x_86:
[----:B------:R-:W-:Y:S05]  /*4440*/  BSYNC B1 ;  /* 0x0000000000017941 */ /* 0x000fea0003800000 */
.L_x_85:
[----:B------:R-:W-:Y:S01]  /*4450*/  @!P4 IMAD R107, R107, R138, R19 ;  /* 0x0000008a6b6bc224 */ /* 0x000fe200078e0213 */
[----:B------:R-:W-:Y:S04]  /*4460*/  BSSY B1, `(.L_x_87) ;  /* 0x0000006000017945 */ /* 0x000fe80003800000 */
[----:B------:R0:W-:Y:S01]  /*4470*/  @!P4 STG.E.U8 desc[UR44][R8.64+0x11], R107 ;  /* 0x0000116b0800c986 */ /* 0x0001e2000c10112c */
[----:B------:R-:W-:Y:S05]  /*4480*/  @P5 BRA `(.L_x_88) ;  /* 0x00000000000c5947 */ /* 0x000fea0003800000 */
[----:B------:R-:W5:Y:S02]  /*4490*/  LDG.E.U8 R145, desc[UR44][R20.64+0x18] ;  /* 0x0000182c14917981 */ /* 0x000f64000c1e1100 */
[----:B-----5:R-:W-:-:S05]  /*44a0*/  PRMT R104, R145, 0x8880, RZ ;  /* 0x0000888091687816 */ /* 0x020fca00000000ff */
[----:B------:R-:W-:-:S07]  /*44b0*/  IMAD R19, R104, R139, RZ ;  /* 0x0000008b68137224 */ /* 0x000fce00078e02ff */
.L_x_88:
[----:B------:R-:W-:Y:S05]  /*44c0*/  BSYNC B1 ;  /* 0x0000000000017941 */ /* 0x000fea0003800000 */
.L_x_87:
        /* <DEDUP_REMOVED lines=9> */
.L_x_90:
[----:B------:R-:W-:Y:S05]  /*4560*/  BSYNC B1 ;  /* 0x0000000000017941 */ /* 0x000fea0003800000 */
.L_x_89:
[----:B------:R-:W-:Y:S01]  /*4570*/  @!P4 IMAD R109, R109, R138, R19 ;  /* 0x0000008a6d6dc224 */ /* 0x000fe200078e0213 */
[----:B------:R-:W-:Y:S04]  /*4580*/  BSSY B1, `(.L_x_91) ;  /* 0x0000006000017945 */ /* 0x000fe80003800000 */
[----:B------:R0:W-:Y:S01]  /*4590*/  @!P4 STG.E.U8 desc[UR44][R10.64+0x19], R109 ;  /* 0x0000196d0a00c986 */ /* 0x0001e2000c10112c */
[----:B------:R-:W-:Y:S05]  /*45a0*/  @P5 BRA `(.L_x_92) ;  /* 0x00000000000c5947 */ /* 0x000fea0003800000 */
[----:B------:R-:W5:Y:S02]  /*45b0*/  LDG.E.U8 R145, desc[UR44][R22.64+0x18] ;  /* 0x0000182c16917981 */ /* 0x000f64000c1e1100 */
[----:B-----5:R-:W-:-:S05]  /*45c0*/  PRMT R104, R145, 0x8880, RZ ;  /* 0x0000888091687816 */ /* 0x020fca00000000ff */
[----:B------:R-:W-:-:S07]  /*45d0*/  IMAD R19, R104, R139, RZ ;  /* 0x0000008b68137224 */ /* 0x000fce00078e02ff */
.L_x_92:
[----:B------:R-:W-:Y:S05]  /*45e0*/  BSYNC B1 ;  /* 0x0000000000017941 */ /* 0x000fea0003800000 */
.L_x_91:
        /* <DEDUP_REMOVED lines=9> */
.L_x_94:
[----:B------:R-:W-:Y:S05]  /*4680*/  BSYNC B1 ;  /* 0x0000000000017941 */ /* 0x000fea0003800000 */
.L_x_93:
[----:B------:R-:W-:Y:S01]  /*4690*/  @!P4 IMAD R111, R111, R138, R19 ;  /* 0x0000008a6f6fc224 */ /* 0x000fe200078e0213 */
[----:B------:R-:W-:Y:S04]  /*46a0*/  BSSY B1, `(.L_x_95) ;  /* 0x0000006000017945 */ /* 0x000fe80003800000 */
[----:B------:R0:W-:Y:S01]  /*46b0*/  @!P4 STG.E.U8 desc[UR44][R8.64+0x19], R111 ;  /* 0x0000196f0800c986 */ /* 0x0001e2000c10112c */
[----:B------:R-:W-:Y:S05]  /*46c0*/  @P5 BRA `(.L_x_96) ;  /* 0x00000000000c5947 */ /* 0x000fea0003800000 */
[----:B------:R-:W5:Y:S02]  /*46d0*/  LDG.E.U8 R145, desc[UR44][R12.64+0x20] ;  /* 0x0000202c0c917981 */ /* 0x000f64000c1e1100 */
[----:B-----5:R-:W-:-:S05]  /*46e0*/  PRMT R104, R145, 0x8880, RZ ;  /* 0x0000888091687816 */ /* 0x020fca00000000ff */
[----:B------:R-:W-:-:S07]  /*46f0*/  IMAD R19, R104, R139, RZ ;  /* 0x0000008b68137224 */ /* 0x000fce00078e02ff */
.L_x_96:
[----:B------:R-:W-:Y:S05]  /*4700*/  BSYNC B1 ;  /* 0x0000000000017941 */ /* 0x000fea0003800000 */
.L_x_95:
        /* <DEDUP_REMOVED lines=9> */
.L_x_98:
[----:B------:R-:W-:Y:S05]  /*47a0*/  BSYNC B1 ;  /* 0x0000000000017941 */ /* 0x000fea0003800000 */
.L_x_97:
[----:B------:R-:W-:Y:S01]  /*47b0*/  @!P4 IMAD R97, R97, R138, R19 ;  /* 0x0000008a6161c224 */ /* 0x000fe200078e0213 */
[----:B------:R-:W-:Y:S04]  /*47c0*/  BSSY B1, `(.L_x_99) ;  /* 0x0000006000017945 */ /* 0x000fe80003800000 */
[----:B------:R0:W-:Y:S01]  /*47d0*/  @!P4 STG.E.U8 desc[UR44][R4.64+0x21], R97 ;  /* 0x000021610400c986 */ /* 0x0001e2000c10112c */
[----:B------:R-:W-:Y:S05]  /*47e0*/  @P5 BRA `(.L_x_100) ;  /* 0x00000000000c5947 */ /* 0x000fea0003800000 */
[----:B------:R-:W5:Y:S02]  /*47f0*/  LDG.E.U8 R145, desc[UR44][R14.64+0x20] ;  /* 0x0000202c0e917981 */ /* 0x000f64000c1e1100 */
[----:B-----5:R-:W-:-:S05]  /*4800*/  PRMT R96, R145, 0x8880, RZ ;  /* 0x0000888091607816 */ /* 0x020fca00000000ff */
[----:B------:R-:W-:-:S07]  /*4810*/  IMAD R19, R96, R139, RZ ;  /* 0x0000008b60137224 */ /* 0x000fce00078e02ff */
.L_x_100:
[----:B------:R-:W-:Y:S05]  /*4820*/  BSYNC B1 ;  /* 0x0000000000017941 */ /* 0x000fea0003800000 */
.L_x_99:
        /* <DEDUP_REMOVED lines=9> */
.L_x_102:
[----:B------:R-:W-:Y:S05]  /*48c0*/  BSYNC B1 ;  /* 0x0000000000017941 */ /* 0x000fea0003800000 */
.L_x_101:
[----:B------:R-:W-:Y:S01]  /*48d0*/  @!P4 IMAD R99, R99, R138, R19 ;  /* 0x0000008a6363c224 */ /* 0x000fe200078e0213 */
[----:B------:R-:W-:Y:S04]  /*48e0*/  BSSY B1, `(.L_x_103) ;  /* 0x0000006000017945 */ /* 0x000fe80003800000 */
[----:B------:R0:W-:Y:S01]  /*48f0*/  @!P4 STG.E.U8 desc[UR44][R6.64+0x21], R99 ;  /* 0x000021630600c986 */ /* 0x0001e2000c10112c */
[----:B------:R-:W-:Y:S05]  /*4900*/  @P5 BRA `(.L_x_104) ;  /* 0x00000000000c5947 */ /* 0x000fea0003800000 */
[----:B------:R-:W5:Y:S02]  /*4910*/  LDG.E.U8 R145, desc[UR44][R12.64+0x28] ;  /* 0x0000282c0c917981 */ /* 0x000f64000c1e1100 */
[----:B-----5:R-:W-:-:S05]  /*4920*/  PRMT R96, R145, 0x8880, RZ ;  /* 0x0000888091607816 */ /* 0x020fca00000000ff */
[----:B------:R-:W-:-:S07]  /*4930*/  IMAD R19, R96, R139, RZ ;  /* 0x0000008b60137224 */ /* 0x000fce00078e02ff */
.L_x_104:
[----:B------:R-:W-:Y:S05]  /*4940*/  BSYNC B1 ;  /* 0x0000000000017941 */ /* 0x000fea0003800000 */
.L_x_103:
        /* <DEDUP_REMOVED lines=9> */
.L_x_106:
[----:B------:R-:W-:Y:S05]  /*49e0*/  BSYNC B1 ;  /* 0x0000000000017941 */ /* 0x000fea0003800000 */
.L_x_105:
[----:B------:R-:W-:Y:S01]  /*49f0*/  @!P4 IMAD R101, R101, R138, R19 ;  /* 0x0000008a6565c224 */ /* 0x000fe200078e0213 */
[----:B------:R-:W-:Y:S04]  /*4a00*/  BSSY B1, `(.L_x_107) ;  /* 0x0000006000017945 */ /* 0x000fe80003800000 */
[----:B------:R0:W-:Y:S01]  /*4a10*/  @!P4 STG.E.U8 desc[UR44][R4.64+0x29], R101 ;  /* 0x000029650400c986 */ /* 0x0001e2000c10112c */
[----:B------:R-:W-:Y:S05]  /*4a20*/  @P5 BRA `(.L_x_108) ;  /* 0x00000000000c5947 */ /* 0x000fea0003800000 */
[----:B------:R-:W5:Y:S02]  /*4a30*/  LDG.E.U8 R145, desc[UR44][R14.64+0x28] ;  /* 0x0000282c0e917981 */ /* 0x000f64000c1e1100 */
[----:B-----5:R-:W-:-:S05]  /*4a40*/  PRMT R96, R145, 0x8880, RZ ;  /* 0x0000888091607816 */ /* 0x020fca00000000ff */
[----:B------:R-:W-:-:S07]  /*4a50*/  IMAD R19, R96, R139, RZ ;  /* 0x0000008b60137224 */ /* 0x000fce00078e02ff */
.L_x_108:
[----:B------:R-:W-:Y:S05]  /*4a60*/  BSYNC B1 ;  /* 0x0000000000017941 */ /* 0x000fea0003800000 */
.L_x_107:
        /* <DEDUP_REMOVED lines=9> */
.L_x_110:
[----:B------:R-:W-:Y:S05]  /*4b00*/  BSYNC B1 ;  /* 0x0000000000017941 */ /* 0x000fea0003800000 */
.L_x_109:
[----:B------:R-:W-:Y:S01]  /*4b10*/  @!P4 IMAD R103, R103, R138, R19 ;  /* 0x0000008a6767c224 */ /* 0x000fe200078e0213 */
[----:B------:R-:W-:Y:S04]  /*4b20*/  BSSY B1, `(.L_x_111) ;  /* 0x0000006000017945 */ /* 0x000fe80003800000 */
[----:B------:R0:W-:Y:S01]  /*4b30*/  @!P4 STG.E.U8 desc[UR44][R6.64+0x29], R103 ;  /* 0x000029670600c986 */ /* 0x0001e2000c10112c */
[----:B------:R-:W-:Y:S05]  /*4b40*/  @P5 BRA `(.L_x_112) ;  /* 0x00000000000c5947 */ /* 0x000fea0003800000 */
[----:B------:R-:W5:Y:S02]  /*4b50*/  LDG.E.U8 R145, desc[UR44][R20.64+0x20] ;  /* 0x0000202c14917981 */ /* 0x000f64000c1e1100 */
[----:B-----5:R-:W-:-:S05]  /*4b60*/  PRMT R96, R145, 0x8880, RZ ;  /* 0x0000888091607816 */ /* 0x020fca00000000ff */
[----:B------:R-:W-:-:S07]  /*4b70*/  IMAD R19, R96, R139, RZ ;  /* 0x0000008b60137224 */ /* 0x000fce00078e02ff */
.L_x_112:
[----:B------:R-:W-:Y:S05]  /*4b80*/  BSYNC B1 ;  /* 0x0000000000017941 */ /* 0x000fea0003800000 */
.L_x_111:
        /* <DEDUP_REMOVED lines=9> */
.L_x_114:
[----:B------:R-:W-:Y:S05]  /*4c20*/  BSYNC B1 ;  /* 0x0000000000017941 */ /* 0x000fea0003800000 */
.L_x_113:
[----:B------:R-:W-:Y:S01]  /*4c30*/  @!P4 IMAD R89, R89, R138, R19 ;  /* 0x0000008a5959c224 */ /* 0x000fe200078e0213 */
[----:B------:R-:W-:Y:S04]  /*4c40*/  BSSY B1, `(.L_x_115) ;  /* 0x0000006000017945 */ /* 0x000fe80003800000 */
[----:B------:R0:W-:Y:S01]  /*4c50*/  @!P4 STG.E.U8 desc[UR44][R10.64+0x21], R89 ;  /* 0x000021590a00c986 */ /* 0x0001e2000c10112c */
[----:B------:R-:W-:Y:S05]  /*4c60*/  @P5 BRA `(.L_x_116) ;  /* 0x00000000000c5947 */ /* 0x000fea0003800000 */
[----:B------:R-:W5:Y:S02]  /*4c70*/  LDG.E.U8 R145, desc[UR44][R22.64+0x20] ;  /* 0x0000202c16917981 */ /* 0x000f64000c1e1100 */
[----:B-----5:R-:W-:-:S05]  /*4c80*/  PRMT R88, R145, 0x8880, RZ ;  /* 0x0000888091587816 */ /* 0x020fca00000000ff */
[----:B------:R-:W-:-:S07]  /*4c90*/  IMAD R19, R88, R139, RZ ;  /* 0x0000008b58137224 */ /* 0x000fce00078e02ff */
.L_x_116:
[----:B------:R-:W-:Y:S05]  /*4ca0*/  BSYNC B1 ;  /* 0x0000000000017941 */ /* 0x000fea0003800000 */
.L_x_115:
        /* <DEDUP_REMOVED lines=9> */
.L_x_118:
[----:B------:R-:W-:Y:S05]  /*4d40*/  BSYNC B1 ;  /* 0x0000000000017941 */ /* 0x000fea0003800000 */
.L_x_117:
[----:B------:R-:W-:Y:S01]  /*4d50*/  @!P4 IMAD R91, R91, R138, R19 ;  /* 0x0000008a5b5bc224 */ /* 0x000fe200078e0213 */
[----:B------:R-:W-:Y:S04]  /*4d60*/  BSSY B1, `(.L_x_119) ;  /* 0x0000006000017945 */ /* 0x000fe80003800000 */
[----:B------:R0:W-:Y:S01]  /*4d70*/  @!P4 STG.E.U8 desc[UR44][R8.64+0x21], R91 ;  /* 0x0000215b0800c986 */ /* 0x0001e2000c10112c */
[----:B------:R-:W-:Y:S05]  /*4d80*/  @P5 BRA `(.L_x_120) ;  /* 0x00000000000c5947 */ /* 0x000fea0003800000 */
[----:B------:R-:W5:Y:S02]  /*4d90*/  LDG.E.U8 R145, desc[UR44][R20.64+0x28] ;  /* 0x0000282c14917981 */ /* 0x000f64000c1e1100 */
[----:B-----5:R-:W-:-:S05]  /*4da0*/  PRMT R88, R145, 0x8880, RZ ;  /* 0x0000888091587816 */ /* 0x020fca00000000ff */
[----:B------:R-:W-:-:S07]  /*4db0*/  IMAD R19, R88, R139, RZ ;  /* 0x0000008b58137224 */ /* 0x000fce00078e02ff */
.L_x_120:
[----:B------:R-:W-:Y:S05]  /*4dc0*/  BSYNC B1 ;  /* 0x0000000000017941 */ /* 0x000fea0003800000 */
.L_x_119:
        /* <DEDUP_REMOVED lines=9> */
.L_x_122:
[----:B------:R-:W-:Y:S05]  /*4e60*/  BSYNC B1 ;  /* 0x0000000000017941 */ /* 0x000fea0003800000 */
.L_x_121:
[----:B------:R-:W-:Y:S01]  /*4e70*/  @!P4 IMAD R93, R93, R138, R19 ;  /* 0x0000008a5d5dc224 */ /* 0x000fe200078e0213 */
[----:B------:R-:W-:Y:S04]  /*4e80*/  BSSY B1, `(.L_x_123) ;  /* 0x0000006000017945 */ /* 0x000fe80003800000 */
[----:B------:R0:W-:Y:S01]  /*4e90*/  @!P4 STG.E.U8 desc[UR44][R10.64+0x29], R93 ;  /* 0x0000295d0a00c986 */ /* 0x0001e2000c10112c */
[----:B------:R-:W-:Y:S05]  /*4ea0*/  @P5 BRA `(.L_x_124) ;  /* 0x00000000000c5947 */ /* 0x000fea0003800000 */
[----:B------:R-:W5:Y:S02]  /*4eb0*/  LDG.E.U8 R145, desc[UR44][R22.64+0x28] ;  /* 0x0000282c16917981 */ /* 0x000f64000c1e1100 */
[----:B-----5:R-:W-:-:S05]  /*4ec0*/  PRMT R88, R145, 0x8880, RZ ;  /* 0x0000888091587816 */ /* 0x020fca00000000ff */
[----:B------:R-:W-:-:S07]  /*4ed0*/  IMAD R19, R88, R139, RZ ;  /* 0x0000008b58137224 */ /* 0x000fce00078e02ff */
.L_x_124:
[----:B------:R-:W-:Y:S05]  /*4ee0*/  BSYNC B1 ;  /* 0x0000000000017941 */ /* 0x000fea0003800000 */
.L_x_123:
        /* <DEDUP_REMOVED lines=9> */
.L_x_126:
[----:B------:R-:W-:Y:S05]  /*4f80*/  BSYNC B1 ;  /* 0x0000000000017941 */ /* 0x000fea0003800000 */
.L_x_125:
[----:B------:R-:W-:Y:S01]  /*4f90*/  @!P4 IMAD R95, R95, R138, R19 ;  /* 0x0000008a5f5fc224 */ /* 0x000fe200078e0213 */
[----:B------:R-:W-:Y:S04]  /*4fa0*/  BSSY B1, `(.L_x_127) ;  /* 0x0000006000017945 */ /* 0x000fe80003800000 */
[----:B------:R0:W-:Y:S01]  /*4fb0*/  @!P4 STG.E.U8 desc[UR44][R8.64+0x29], R95 ;  /* 0x0000295f0800c986 */ /* 0x0001e2000c10112c */
[----:B------:R-:W-:Y:S05]  /*4fc0*/  @P5 BRA `(.L_x_128) ;  /* 0x00000000000c5947 */ /* 0x000fea0003800000 */
[----:B------:R-:W5:Y:S02]  /*4fd0*/  LDG.E.U8 R145, desc[UR44][R12.64+0x30] ;  /* 0x0000302c0c917981 */ /* 0x000f64000c1e1100 */
[----:B-----5:R-:W-:-:S05]  /*4fe0*/  PRMT R88, R145, 0x8880, RZ ;  /* 0x0000888091587816 */ /* 0x020fca00000000ff */
[----:B------:R-:W-:-:S07]  /*4ff0*/  IMAD R19, R88, R139, RZ ;  /* 0x0000008b58137224 */ /* 0x000fce00078e02ff */
.L_x_128:
[----:B------:R-:W-:Y:S05]  /*5000*/  BSYNC B1 ;  /* 0x0000000000017941 */ /* 0x000fea0003800000 */
.L_x_127:
        /* <DEDUP_REMOVED lines=9> */
.L_x_130:
[----:B------:R-:W-:Y:S05]  /*50a0*/  BSYNC B1 ;  /* 0x0000000000017941 */ /* 0x000fea0003800000 */
.L_x_129:
[----:B------:R-:W-:Y:S01]  /*50b0*/  @!P4 IMAD R81, R81, R138, R19 ;  /* 0x0000008a5151c224 */ /* 0x000fe200078e0213 */
[----:B------:R-:W-:Y:S04]  /*50c0*/  BSSY B1, `(.L_x_131) ;  /* 0x0000006000017945 */ /* 0x000fe80003800000 */
[----:B------:R0:W-:Y:S01]  /*50d0*/  @!P4 STG.E.U8 desc[UR44][R4.64+0x31], R81 ;  /* 0x000031510400c986 */ /* 0x0001e2000c10112c */
[----:B------:R-:W-:Y:S05]  /*50e0*/  @P5 BRA `(.L_x_132) ;  /* 0x00000000000c5947 */ /* 0x000fea0003800000 */
[----:B------:R-:W5:Y:S02]  /*50f0*/  LDG.E.U8 R145, desc[UR44][R14.64+0x30] ;  /* 0x0000302c0e917981 */ /* 0x000f64000c1e1100 */
[----:B-----5:R-:W-:-:S05]  /*5100*/  PRMT R80, R145, 0x8880, RZ ;  /* 0x0000888091507816 */ /* 0x020fca00000000ff */
[----:B------:R-:W-:-:S07]  /*5110*/  IMAD R19, R80, R139, RZ ;  /* 0x0000008b50137224 */ /* 0x000fce00078e02ff */
.L_x_132:
[----:B------:R-:W-:Y:S05]  /*5120*/  BSYNC B1 ;  /* 0x0000000000017941 */ /* 0x000fea0003800000 */
.L_x_131:
        /* <DEDUP_REMOVED lines=9> */
.L_x_134:
[----:B------:R-:W-:Y:S05]  /*51c0*/  BSYNC B1 ;  /* 0x0000000000017941 */ /* 0x000fea0003800000 */
.L_x_133:
[----:B------:R-:W-:Y:S01]  /*51d0*/  @!P4 IMAD R83, R83, R138, R19 ;  /* 0x0000008a5353c224 */ /* 0x000fe200078e0213 */
[----:B------:R-:W-:Y:S04]  /*51e0*/  BSSY B1, `(.L_x_135) ;  /* 0x0000006000017945 */ /* 0x000fe80003800000 */
[----:B------:R0:W-:Y:S01]  /*51f0*/  @!P4 STG.E.U8 desc[UR44][R6.64+0x31], R83 ;  /* 0x000031530600c986 */ /* 0x0001e2000c10112c */
[----:B------:R-:W-:Y:S05]  /*5200*/  @P5 BRA `(.L_x_136) ;  /* 0x00000000000c5947 */ /* 0x000fea0003800000 */
[----:B------:R-:W5:Y:S02]  /*5210*/  LDG.E.U8 R145, desc[UR44][R12.64+0x38] ;  /* 0x0000382c0c917981 */ /* 0x000f64000c1e1100 */
[----:B-----5:R-:W-:-:S05]  /*5220*/  PRMT R80, R145, 0x8880, RZ ;  /* 0x0000888091507816 */ /* 0x020fca00000000ff */
[----:B------:R-:W-:-:S07]  /*5230*/  IMAD R19, R80, R139, RZ ;  /* 0x0000008b50137224 */ /* 0x000fce00078e02ff */
.L_x_136:
[----:B------:R-:W-:Y:S05]  /*5240*/  BSYNC B1 ;  /* 0x0000000000017941 */ /* 0x000fea0003800000 */
.L_x_135:
        /* <DEDUP_REMOVED lines=9> */
.L_x_138:
[----:B------:R-:W-:Y:S05]  /*52e0*/  BSYNC B1 ;  /* 0x0000000000017941 */ /* 0x000fea0003800000 */
.L_x_137:
[----:B------:R-:W-:Y:S01]  /*52f0*/  @!P4 IMAD R85, R85, R138, R19 ;  /* 0x0000008a5555c224 */ /* 0x000fe200078e0213 */
[----:B------:R-:W-:Y:S04]  /*5300*/  BSSY B1, `(.L_x_139) ;  /* 0x0000006000017945 */ /* 0x000fe80003800000 */
[----:B------:R0:W-:Y:S01]  /*5310*/  @!P4 STG.E.U8 desc[UR44][R4.64+0x39], R85 ;  /* 0x000039550400c986 */ /* 0x0001e2000c10112c */
[----:B------:R-:W-:Y:S05]  /*5320*/  @P5 BRA `(.L_x_140) ;  /* 0x00000000000c5947 */ /* 0x000fea0003800000 */
[----:B------:R-:W5:Y:S02]  /*5330*/  LDG.E.U8 R145, desc[UR44][R14.64+0x38] ;  /* 0x0000382c0e917981 */ /* 0x000f64000c1e1100 */
[----:B-----5:R-:W-:-:S05]  /*5340*/  PRMT R80, R145, 0x8880, RZ ;  /* 0x0000888091507816 */ /* 0x020fca00000000ff */
[----:B------:R-:W-:-:S07]  /*5350*/  IMAD R19, R80, R139, RZ ;  /* 0x0000008b50137224 */ /* 0x000fce00078e02ff */
.L_x_140:
[----:B------:R-:W-:Y:S05]  /*5360*/  BSYNC B1 ;  /* 0x0000000000017941 */ /* 0x000fea0003800000 */
.L_x_139:
        /* <DEDUP_REMOVED lines=9> */
.L_x_142:
[----:B------:R-:W-:Y:S05]  /*5400*/  BSYNC B1 ;  /* 0x0000000000017941 */ /* 0x000fea0003800000 */
.L_x_141:
[----:B------:R-:W-:Y:S01]  /*5410*/  @!P4 IMAD R87, R87, R138, R19 ;  /* 0x0000008a5757c224 */ /* 0x000fe200078e0213 */
[----:B------:R-:W-:Y:S04]  /*5420*/  BSSY B1, `(.L_x_143) ;  /* 0x0000006000017945 */ /* 0x000fe80003800000 */
[----:B------:R0:W-:Y:S01]  /*5430*/  @!P4 STG.E.U8 desc[UR44][R6.64+0x39], R87 ;  /* 0x000039570600c986 */ /* 0x0001e2000c10112c */
[----:B------:R-:W-:Y:S05]  /*5440*/  @P5 BRA `(.L_x_144) ;  /* 0x00000000000c5947 */ /* 0x000fea0003800000 */
[----:B------:R-:W5:Y:S02]  /*5450*/  LDG.E.U8 R145, desc[UR44][R20.64+0x30] ;  /* 0x0000302c14917981 */ /* 0x000f64000c1e1100 */
[----:B-----5:R-:W-:-:S05]  /*5460*/  PRMT R80, R145, 0x8880, RZ ;  /* 0x0000888091507816 */ /* 0x020fca00000000ff */
[----:B------:R-:W-:-:S07]  /*5470*/  IMAD R19, R80, R139, RZ ;  /* 0x0000008b50137224 */ /* 0x000fce00078e02ff */
.L_x_144:
[----:B------:R-:W-:Y:S05]  /*5480*/  BSYNC B1 ;  /* 0x0000000000017941 */ /* 0x000fea0003800000 */
.L_x_143:
        /* <DEDUP_REMOVED lines=9> */
.L_x_146:
[----:B------:R-:W-:Y:S05]  /*5520*/  BSYNC B1 ;  /* 0x0000000000017941 */ /* 0x000fea0003800000 */
.L_x_145:
[----:B------:R-:W-:Y:S01]  /*5530*/  @!P4 IMAD R73, R73, R138, R19 ;  /* 0x0000008a4949c224 */ /* 0x000fe200078e0213 */
[----:B------:R-:W-:Y:S04]  /*5540*/  BSSY B1, `(.L_x_147) ;  /* 0x0000006000017945 */ /* 0x000fe80003800000 */
[----:B------:R0:W-:Y:S01]  /*5550*/  @!P4 STG.E.U8 desc[UR44][R10.64+0x31], R73 ;  /* 0x000031490a00c986 */ /* 0x0001e2000c10112c */
[----:B------:R-:W-:Y:S05]  /*5560*/  @P5 BRA `(.L_x_148) ;  /* 0x00000000000c5947 */ /* 0x000fea0003800000 */
[----:B------:R-:W5:Y:S02]  /*5570*/  LDG.E.U8 R145, desc[UR44][R22.64+0x30] ;  /* 0x0000302c16917981 */ /* 0x000f64000c1e1100 */
[----:B-----5:R-:W-:-:S05]  /*5580*/  PRMT R72, R145, 0x8880, RZ ;  /* 0x0000888091487816 */ /* 0x020fca00000000ff */
[----:B------:R-:W-:-:S07]  /*5590*/  IMAD R19, R72, R139, RZ ;  /* 0x0000008b48137224 */ /* 0x000fce00078e02ff */
.L_x_148:
[----:B------:R-:W-:Y:S05]  /*55a0*/  BSYNC B1 ;  /* 0x0000000000017941 */ /* 0x000fea0003800000 */
.L_x_147:
        /* <DEDUP_REMOVED lines=9> */
.L_x_150:
[----:B------:R-:W-:Y:S05]  /*5640*/  BSYNC B1 ;  /* 0x0000000000017941 */ /* 0x000fea0003800000 */
.L_x_149:
[----:B------:R-:W-:Y:S01]  /*5650*/  @!P4 IMAD R75, R75, R138, R19 ;  /* 0x0000008a4b4bc224 */ /* 0x000fe200078e0213 */
[----:B------:R-:W-:Y:S04]  /*5660*/  BSSY B1, `(.L_x_151) ;  /* 0x0000006000017945 */ /* 0x000fe80003800000 */
[----:B------:R0:W-:Y:S01]  /*5670*/  @!P4 STG.E.U8 desc[UR44][R8.64+0x31], R75 ;  /* 0x0000314b0800c986 */ /* 0x0001e2000c10112c */
[----:B------:R-:W-:Y:S05]  /*5680*/  @P5 BRA `(.L_x_152) ;  /* 0x00000000000c5947 */ /* 0x000fea0003800000 */
[----:B------:R-:W5:Y:S02]  /*5690*/  LDG.E.U8 R145, desc[UR44][R20.64+0x38] ;  /* 0x0000382c14917981 */ /* 0x000f64000c1e1100 */
[----:B-----5:R-:W-:-:S05]  /*56a0*/  PRMT R72, R145, 0x8880, RZ ;  /* 0x0000888091487816 */ /* 0x020fca00000000ff */
[----:B------:R-:W-:-:S07]  /*56b0*/  IMAD R19, R72, R139, RZ ;  /* 0x0000008b48137224 */ /* 0x000fce00078e02ff */
.L_x_152:
[----:B------:R-:W-:Y:S05]  /*56c0*/  BSYNC B1 ;  /* 0x0000000000017941 */ /* 0x000fea0003800000 */
.L_x_151:
        /* <DEDUP_REMOVED lines=9> */
.L_x_154:
[----:B------:R-:W-:Y:S05]  /*5760*/  BSYNC B1 ;  /* 0x0000000000017941 */ /* 0x000fea0003800000 */
.L_x_153:
[----:B------:R-:W-:Y:S01]  /*5770*/  @!P4 IMAD R77, R77, R138, R19 ;  /* 0x0000008a4d4dc224 */ /* 0x000fe200078e0213 */
[----:B------:R-:W-:Y:S04]  /*5780*/  BSSY B1, `(.L_x_155) ;  /* 0x0000006000017945 */ /* 0x000fe80003800000 */
[----:B------:R0:W-:Y:S01]  /*5790*/  @!P4 STG.E.U8 desc[UR44][R10.64+0x39], R77 ;  /* 0x0000394d0a00c986 */ /* 0x0001e2000c10112c */
[----:B------:R-:W-:Y:S05]  /*57a0*/  @P5 BRA `(.L_x_156) ;  /* 0x00000000000c5947 */ /* 0x000fea0003800000 */
[----:B------:R-:W5:Y:S02]  /*57b0*/  LDG.E.U8 R145, desc[UR44][R22.64+0x38] ;  /* 0x0000382c16917981 */ /* 0x000f64000c1e1100 */
[----:B-----5:R-:W-:-:S05]  /*57c0*/  PRMT R72, R145, 0x8880, RZ ;  /* 0x0000888091487816 */ /* 0x020fca00000000ff */
[----:B------:R-:W-:-:S07]  /*57d0*/  IMAD R19, R72, R139, RZ ;  /* 0x0000008b48137224 */ /* 0x000fce00078e02ff */
.L_x_156:
[----:B------:R-:W-:Y:S05]  /*57e0*/  BSYNC B1 ;  /* 0x0000000000017941 */ /* 0x000fea0003800000 */
.L_x_155:
        /* <DEDUP_REMOVED lines=9> */
.L_x_158:
[----:B------:R-:W-:Y:S05]  /*5880*/  BSYNC B1 ;  /* 0x0000000000017941 */ /* 0x000fea0003800000 */
.L_x_157:
[----:B------:R-:W-:Y:S01]  /*5890*/  @!P4 IMAD R79, R79, R138, R19 ;  /* 0x0000008a4f4fc224 */ /* 0x000fe200078e0213 */
[----:B------:R-:W-:Y:S04]  /*58a0*/  BSSY B1, `(.L_x_159) ;  /* 0x0000006000017945 */ /* 0x000fe80003800000 */
[----:B------:R0:W-:Y:S01]  /*58b0*/  @!P4 STG.E.U8 desc[UR44][R8.64+0x39], R79 ;  /* 0x0000394f0800c986 */ /* 0x0001e2000c10112c */
[----:B------:R-:W-:Y:S05]  /*58c0*/  @P5 BRA `(.L_x_160) ;  /* 0x00000000000c5947 */ /* 0x000fea0003800000 */
[----:B------:R-:W5:Y:S02]  /*58d0*/  LDG.E.U8 R145, desc[UR44][R12.64+0x40] ;  /* 0x0000402c0c917981 */ /* 0x000f64000c1e1100 */
[----:B-----5:R-:W-:-:S05]  /*58e0*/  PRMT R72, R145, 0x8880, RZ ;  /* 0x0000888091487816 */ /* 0x020fca00000000ff */
[----:B------:R-:W-:-:S07]  /*58f0*/  IMAD R19, R72, R139, RZ ;  /* 0x0000008b48137224 */ /* 0x000fce00078e02ff */
.L_x_160:
[----:B------:R-:W-:Y:S05]  /*5900*/  BSYNC B1 ;  /* 0x0000000000017941 */ /* 0x000fea0003800000 */
.L_x_159:
        /* <DEDUP_REMOVED lines=9> */
.L_x_162:
[----:B------:R-:W-:Y:S05]  /*59a0*/  BSYNC B1 ;  /* 0x0000000000017941 */ /* 0x000fea0003800000 */
.L_x_161:
[----:B------:R-:W-:Y:S01]  /*59b0*/  @!P4 IMAD R65, R65, R138, R19 ;  /* 0x0000008a4141c224 */ /* 0x000fe200078e0213 */
[----:B------:R-:W-:Y:S04]  /*59c0*/  BSSY B1, `(.L_x_163) ;  /* 0x0000006000017945 */ /* 0x000fe80003800000 */
[----:B------:R0:W-:Y:S01]  /*59d0*/  @!P4 STG.E.U8 desc[UR44][R4.64+0x41], R65 ;  /* 0x000041410400c986 */ /* 0x0001e2000c10112c */
[----:B------:R-:W-:Y:S05]  /*59e0*/  @P5 BRA `(.L_x_164) ;  /* 0x00000000000c5947 */ /* 0x000fea0003800000 */
[----:B------:R-:W5:Y:S02]  /*59f0*/  LDG.E.U8 R145, desc[UR44][R14.64+0x40] ;  /* 0x0000402c0e917981 */ /* 0x000f64000c1e1100 */
[----:B-----5:R-:W-:-:S05]  /*5a00*/  PRMT R64, R145, 0x8880, RZ ;  /* 0x0000888091407816 */ /* 0x020fca00000000ff */
[----:B------:R-:W-:-:S07]  /*5a10*/  IMAD R19, R64, R139, RZ ;  /* 0x0000008b40137224 */ /* 0x000fce00078e02ff */
.L_x_164:
[----:B------:R-:W-:Y:S05]  /*5a20*/  BSYNC B1 ;  /* 0x0000000000017941 */ /* 0x000fea0003800000 */
.L_x_163:
        /* <DEDUP_REMOVED lines=9> */
.L_x_166:
[----:B------:R-:W-:Y:S05]  /*5ac0*/  BSYNC B1 ;  /* 0x0000000000017941 */ /* 0x000fea0003800000 */
.L_x_165:
[----:B------:R-:W-:Y:S01]  /*5ad0*/  @!P4 IMAD R67, R67, R138, R19 ;  /* 0x0000008a4343c224 */ /* 0x000fe200078e0213 */
[----:B------:R-:W-:Y:S04]  /*5ae0*/  BSSY B1, `(.L_x_167) ;  /* 0x0000006000017945 */ /* 0x000fe80003800000 */
[----:B------:R0:W-:Y:S01]  /*5af0*/  @!P4 STG.E.U8 desc[UR44][R6.64+0x41], R67 ;  /* 0x000041430600c986 */ /* 0x0001e2000c10112c */
[----:B------:R-:W-:Y:S05]  /*5b00*/  @P5 BRA `(.L_x_168) ;  /* 0x00000000000c5947 */ /* 0x000fea0003800000 */
[----:B------:R-:W5:Y:S02]  /*5b10*/  LDG.E.U8 R145, desc[UR44][R12.64+0x48] ;  /* 0x0000482c0c917981 */ /* 0x000f64000c1e1100 */
[----:B-----5:R-:W-:-:S05]  /*5b20*/  PRMT R64, R145, 0x8880, RZ ;  /* 0x0000888091407816 */ /* 0x020fca00000000ff */
[----:B------:R-:W-:-:S07]  /*5b30*/  IMAD R19, R64, R139, RZ ;  /* 0x0000008b40137224 */ /* 0x000fce00078e02ff */
.L_x_168:
[----:B------:R-:W-:Y:S05]  /*5b40*/  BSYNC B1 ;  /* 0x0000000000017941 */ /* 0x000fea0003800000 */
.L_x_167:
        /* <DEDUP_REMOVED lines=9> */
.L_x_170:
[----:B------:R-:W-:Y:S05]  /*5be0*/  BSYNC B1 ;  /* 0x0000000000017941 */ /* 0x000fea0003800000 */
.L_x_169:
[----:B------:R-:W-:Y:S01]  /*5bf0*/  @!P4 IMAD R69, R69, R138, R19 ;  /* 0x0000008a4545c224 */ /* 0x000fe200078e0213 */
[----:B------:R-:W-:Y:S04]  /*5c00*/  BSSY B1, `(.L_x_171) ;  /* 0x0000006000017945 */ /* 0x000fe80003800000 */
[----:B------:R0:W-:Y:S01]  /*5c10*/  @!P4 STG.E.U8 desc[UR44][R4.64+0x49], R69 ;  /* 0x000049450400c986 */ /* 0x0001e2000c10112c */
[----:B------:R-:W-:Y:S05]  /*5c20*/  @P5 BRA `(.L_x_172) ;  /* 0x00000000000c5947 */ /* 0x000fea0003800000 */
[----:B------:R-:W5:Y:S02]  /*5c30*/  LDG.E.U8 R145, desc[UR44][R14.64+0x48] ;  /* 0x0000482c0e917981 */ /* 0x000f64000c1e1100 */
[----:B-----5:R-:W-:-:S05]  /*5c40*/  PRMT R64, R145, 0x8880, RZ ;  /* 0x0000888091407816 */ /* 0x020fca00000000ff */
[----:B------:R-:W-:-:S07]  /*5c50*/  IMAD R19, R64, R139, RZ ;  /* 0x0000008b40137224 */ /* 0x000fce00078e02ff */
.L_x_172:
[----:B------:R-:W-:Y:S05]  /*5c60*/  BSYNC B1 ;  /* 0x0000000000017941 */ /* 0x000fea0003800000 */
.L_x_171:
        /* <DEDUP_REMOVED lines=9> */
.L_x_174:
[----:B------:R-:W-:Y:S05]  /*5d00*/  BSYNC B1 ;  /* 0x0000000000017941 */ /* 0x000fea0003800000 */
.L_x_173:
[----:B------:R-:W-:Y:S01]  /*5d10*/  @!P4 IMAD R71, R71, R138, R19 ;  /* 0x0000008a4747c224 */ /* 0x000fe200078e0213 */
[----:B------:R-:W-:Y:S04]  /*5d20*/  BSSY B1, `(.L_x_175) ;  /* 0x0000006000017945 */ /* 0x000fe80003800000 */
[----:B------:R0:W-:Y:S01]  /*5d30*/  @!P4 STG.E.U8 desc[UR44][R6.64+0x49], R71 ;  /* 0x000049470600c986 */ /* 0x0001e2000c10112c */
[----:B------:R-:W-:Y:S05]  /*5d40*/  @P5 BRA `(.L_x_176) ;  /* 0x00000000000c5947 */ /* 0x000fea0003800000 */
[----:B------:R-:W5:Y:S02]  /*5d50*/  LDG.E.U8 R145, desc[UR44][R20.64+0x40] ;  /* 0x0000402c14917981 */ /* 0x000f64000c1e1100 */
[----:B-----5:R-:W-:-:S05]  /*5d60*/  PRMT R64, R145, 0x8880, RZ ;  /* 0x0000888091407816 */ /* 0x020fca00000000ff */
[----:B------:R-:W-:-:S07]  /*5d70*/  IMAD R19, R64, R139, RZ ;  /* 0x0000008b40137224 */ /* 0x000fce00078e02ff */
.L_x_176:
[----:B------:R-:W-:Y:S05]  /*5d80*/  BSYNC B1 ;  /* 0x0000000000017941 */ /* 0x000fea0003800000 */
.L_x_175:
        /* <DEDUP_REMOVED lines=9> */
.L_x_178:
[----:B------:R-:W-:Y:S05]  /*5e20*/  BSYNC B1 ;  /* 0x0000000000017941 */ /* 0x000fea0003800000 */
.L_x_177:
[----:B------:R-:W-:Y:S01]  /*5e30*/  @!P4 IMAD R57, R57, R138, R19 ;  /* 0x0000008a3939c224 */ /* 0x000fe200078e0213 */
[----:B------:R-:W-:Y:S04]  /*5e40*/  BSSY B1, `(.L_x_179) ;  /* 0x0000006000017945 */ /* 0x000fe80003800000 */
[----:B------:R0:W-:Y:S01]  /*5e50*/  @!P4 STG.E.U8 desc[UR44][R10.64+0x41], R57 ;  /* 0x000041390a00c986 */ /* 0x0001e2000c10112c */
[----:B------:R-:W-:Y:S05]  /*5e60*/  @P5 BRA `(.L_x_180) ;  /* 0x00000000000c5947 */ /* 0x000fea0003800000 */
[----:B------:R-:W5:Y:S02]  /*5e70*/  LDG.E.U8 R145, desc[UR44][R22.64+0x40] ;  /* 0x0000402c16917981 */ /* 0x000f64000c1e1100 */
[----:B-----5:R-:W-:-:S05]  /*5e80*/  PRMT R56, R145, 0x8880, RZ ;  /* 0x0000888091387816 */ /* 0x020fca00000000ff */
[----:B------:R-:W-:-:S07]  /*5e90*/  IMAD R19, R56, R139, RZ ;  /* 0x0000008b38137224 */ /* 0x000fce00078e02ff */
.L_x_180:
[----:B------:R-:W-:Y:S05]  /*5ea0*/  BSYNC B1 ;  /* 0x0000000000017941 */ /* 0x000fea0003800000 */
.L_x_179:
        /* <DEDUP_REMOVED lines=9> */
.L_x_182:
[----:B------:R-:W-:Y:S05]  /*5f40*/  BSYNC B1 ;  /* 0x0000000000017941 */ /* 0x000fea0003800000 */
.L_x_181:
[----:B------:R-:W-:Y:S01]  /*5f50*/  @!P4 IMAD R59, R59, R138, R19 ;  /* 0x0000008a3b3bc224 */ /* 0x000fe200078e0213 */
[----:B------:R-:W-:Y:S04]  /*5f60*/  BSSY B1, `(.L_x_183) ;  /* 0x0000006000017945 */ /* 0x000fe80003800000 */
[----:B------:R0:W-:Y:S01]  /*5f70*/  @!P4 STG.E.U8 desc[UR44][R8.64+0x41], R59 ;  /* 0x0000413b0800c986 */ /* 0x0001e2000c10112c */
[----:B------:R-:W-:Y:S05]  /*5f80*/  @P5 BRA `(.L_x_184) ;  /* 0x00000000000c5947 */ /* 0x000fea0003800000 */
[----:B------:R-:W5:Y:S02]  /*5f90*/  LDG.E.U8 R145, desc[UR44][R20.64+0x48] ;  /* 0x0000482c14917981 */ /* 0x000f64000c1e1100 */
[----:B-----5:R-:W-:-:S05]  /*5fa0*/  PRMT R56, R145, 0x8880, RZ ;  /* 0x0000888091387816 */ /* 0x020fca00000000ff */
[----:B------:R-:W-:-:S07]  /*5fb0*/  IMAD R19, R56, R139, RZ ;  /* 0x0000008b38137224 */ /* 0x000fce00078e02ff */
.L_x_184:
[----:B------:R-:W-:Y:S05]  /*5fc0*/  BSYNC B1 ;  /* 0x0000000000017941 */ /* 0x000fea0003800000 */
.L_x_183:
        /* <DEDUP_REMOVED lines=9> */
.L_x_186:
[----:B------:R-:W-:Y:S05]  /*6060*/  BSYNC B1 ;  /* 0x0000000000017941 */ /* 0x000fea0003800000 */
.L_x_185:
[----:B------:R-:W-:Y:S01]  /*6070*/  @!P4 IMAD R61, R61, R138, R19 ;  /* 0x0000008a3d3dc224 */ /* 0x000fe200078e0213 */
[----:B------:R-:W-:Y:S04]  /*6080*/  BSSY B1, `(.L_x_187) ;  /* 0x0000006000017945 */ /* 0x000fe80003800000 */
[----:B------:R0:W-:Y:S01]  /*6090*/  @!P4 STG.E.U8 desc[UR44][R10.64+0x49], R61 ;  /* 0x0000493d0a00c986 */ /* 0x0001e2000c10112c */
[----:B------:R-:W-:Y:S05]  /*60a0*/  @P5 BRA `(.L_x_188) ;  /* 0x00000000000c5947 */ /* 0x000fea0003800000 */
[----:B------:R-:W5:Y:S02]  /*60b0*/  LDG.E.U8 R145, desc[UR44][R22.64+0x48] ;  /* 0x0000482c16917981 */ /* 0x000f64000c1e1100 */
[----:B-----5:R-:W-:-:S05]  /*60c0*/  PRMT R56, R145, 0x8880, RZ ;  /* 0x0000888091387816 */ /* 0x020fca00000000ff */
[----:B------:R-:W-:-:S07]  /*60d0*/  IMAD R19, R56, R139, RZ ;  /* 0x0000008b38137224 */ /* 0x000fce00078e02ff */
.L_x_188:
[----:B------:R-:W-:Y:S05]  /*60e0*/  BSYNC B1 ;  /* 0x0000000000017941 */ /* 0x000fea0003800000 */
.L_x_187:
        /* <DEDUP_REMOVED lines=9> */
.L_x_190:
[----:B------:R-:W-:Y:S05]  /*6180*/  BSYNC B1 ;  /* 0x0000000000017941 */ /* 0x000fea0003800000 */
.L_x_189:
[----:B------:R-:W-:Y:S01]  /*6190*/  @!P4 IMAD R63, R63, R138, R19 ;  /* 0x0000008a3f3fc224 */ /* 0x000fe200078e0213 */
[----:B------:R-:W-:Y:S04]  /*61a0*/  BSSY B1, `(.L_x_191) ;  /* 0x0000006000017945 */ /* 0x000fe80003800000 */
[----:B------:R0:W-:Y:S01]  /*61b0*/  @!P4 STG.E.U8 desc[UR44][R8.64+0x49], R63 ;  /* 0x0000493f0800c986 */ /* 0x0001e2000c10112c */
[----:B------:R-:W-:Y:S05]  /*61c0*/  @P5 BRA `(.L_x_192) ;  /* 0x00000000000c5947 */ /* 0x000fea0003800000 */
[----:B------:R-:W5:Y:S02]  /*61d0*/  LDG.E.U8 R145, desc[UR44][R12.64+0x50] ;  /* 0x0000502c0c917981 */ /* 0x000f64000c1e1100 */
[----:B-----5:R-:W-:-:S05]  /*61e0*/  PRMT R56, R145, 0x8880, RZ ;  /* 0x0000888091387816 */ /* 0x020fca00000000ff */
[----:B------:R-:W-:-:S07]  /*61f0*/  IMAD R19, R56, R139, RZ ;  /* 0x0000008b38137224 */ /* 0x000fce00078e02ff */
.L_x_192:
[----:B------:R-:W-:Y:S05]  /*6200*/  BSYNC B1 ;  /* 0x0000000000017941 */ /* 0x000fea0003800000 */
.L_x_191:
        /* <DEDUP_REMOVED lines=9> */
.L_x_194:
[----:B------:R-:W-:Y:S05]  /*62a0*/  BSYNC B1 ;  /* 0x0000000000017941 */ /* 0x000fea0003800000 */
.L_x_193:
[----:B------:R-:W-:Y:S01]  /*62b0*/  @!P4 IMAD R49, R49, R138, R19 ;  /* 0x0000008a3131c224 */ /* 0x000fe200078e0213 */
[----:B------:R-:W-:Y:S04]  /*62c0*/  BSSY B1, `(.L_x_195) ;  /* 0x0000006000017945 */ /* 0x000fe80003800000 */
[----:B------:R0:W-:Y:S01]  /*62d0*/  @!P4 STG.E.U8 desc[UR44][R4.64+0x51], R49 ;  /* 0x000051310400c986 */ /* 0x0001e2000c10112c */
[----:B------:R-:W-:Y:S05]  /*62e0*/  @P5 BRA `(.L_x_196) ;  /* 0x00000000000c5947 */ /* 0x000fea0003800000 */
[----:B------:R-:W5:Y:S02]  /*62f0*/  LDG.E.U8 R145, desc[UR44][R14.64+0x50] ;  /* 0x0000502c0e917981 */ /* 0x000f64000c1e1100 */
[----:B-----5:R-:W-:-:S05]  /*6300*/  PRMT R48, R145, 0x8880, RZ ;  /* 0x0000888091307816 */ /* 0x020fca00000000ff */
[----:B------:R-:W-:-:S07]  /*6310*/  IMAD R19, R48, R139, RZ ;  /* 0x0000008b30137224 */ /* 0x000fce00078e02ff */
.L_x_196:
[----:B------:R-:W-:Y:S05]  /*6320*/  BSYNC B1 ;  /* 0x0000000000017941 */ /* 0x000fea0003800000 */
.L_x_195:
        /* <DEDUP_REMOVED lines=9> */
.L_x_198:
[----:B------:R-:W-:Y:S05]  /*63c0*/  BSYNC B1 ;  /* 0x0000000000017941 */ /* 0x000fea0003800000 */
.L_x_197:
[----:B------:R-:W-:Y:S01]  /*63d0*/  @!P4 IMAD R51, R51, R138, R19 ;  /* 0x0000008a3333c224 */ /* 0x000fe200078e0213 */
[----:B------:R-:W-:Y:S04]  /*63e0*/  BSSY B1, `(.L_x_199) ;  /* 0x0000006000017945 */ /* 0x000fe80003800000 */
[----:B------:R0:W-:Y:S01]  /*63f0*/  @!P4 STG.E.U8 desc[UR44][R6.64+0x51], R51 ;  /* 0x000051330600c986 */ /* 0x0001e2000c10112c */
[----:B------:R-:W-:Y:S05]  /*6400*/  @P5 BRA `(.L_x_200) ;  /* 0x00000000000c5947 */ /* 0x000fea0003800000 */
[----:B------:R-:W5:Y:S02]  /*6410*/  LDG.E.U8 R145, desc[UR44][R12.64+0x58] ;  /* 0x0000582c0c917981 */ /* 0x000f64000c1e1100 */
[----:B-----5:R-:W-:-:S05]  /*6420*/  PRMT R48, R145, 0x8880, RZ ;  /* 0x0000888091307816 */ /* 0x020fca00000000ff */
[----:B------:R-:W-:-:S07]  /*6430*/  IMAD R19, R48, R139, RZ ;  /* 0x0000008b30137224 */ /* 0x000fce00078e02ff */
.L_x_200:
[----:B------:R-:W-:Y:S05]  /*6440*/  BSYNC B1 ;  /* 0x0000000000017941 */ /* 0x000fea0003800000 */
.L_x_199:
        /* <DEDUP_REMOVED lines=9> */
.L_x_202:
[----:B------:R-:W-:Y:S05]  /*64e0*/  BSYNC B1 ;  /* 0x0000000000017941 */ /* 0x000fea0003800000 */
.L_x_201:
[----:B------:R-:W-:Y:S01]  /*64f0*/  @!P4 IMAD R53, R53, R138, R19 ;  /* 0x0000008a3535c224 */ /* 0x000fe200078e0213 */
[----:B------:R-:W-:Y:S04]  /*6500*/  BSSY B1, `(.L_x_203) ;  /* 0x0000006000017945 */ /* 0x000fe80003800000 */
[----:B------:R0:W-:Y:S01]  /*6510*/  @!P4 STG.E.U8 desc[UR44][R4.64+0x59], R53 ;  /* 0x000059350400c986 */ /* 0x0001e2000c10112c */
[----:B------:R-:W-:Y:S05]  /*6520*/  @P5 BRA `(.L_x_204) ;  /* 0x00000000000c5947 */ /* 0x000fea0003800000 */
[----:B------:R-:W5:Y:S02]  /*6530*/  LDG.E.U8 R145, desc[UR44][R14.64+0x58] ;  /* 0x0000582c0e917981 */ /* 0x000f64000c1e1100 */
[----:B-----5:R-:W-:-:S05]  /*6540*/  PRMT R48, R145, 0x8880, RZ ;  /* 0x0000888091307816 */ /* 0x020fca00000000ff */
[----:B------:R-:W-:-:S07]  /*6550*/  IMAD R19, R48, R139, RZ ;  /* 0x0000008b30137224 */ /* 0x000fce00078e02ff */
.L_x_204:
[----:B------:R-:W-:Y:S05]  /*6560*/  BSYNC B1 ;  /* 0x0000000000017941 */ /* 0x000fea0003800000 */
.L_x_203:
        /* <DEDUP_REMOVED lines=9> */
.L_x_206:
[----:B------:R-:W-:Y:S05]  /*6600*/  BSYNC B1 ;  /* 0x0000000000017941 */ /* 0x000fea0003800000 */
.L_x_205:
[----:B------:R-:W-:Y:S01]  /*6610*/  @!P4 IMAD R55, R55, R138, R19 ;  /* 0x0000008a3737c224 */ /* 0x000fe200078e0213 */
[----:B------:R-:W-:Y:S04]  /*6620*/  BSSY B1, `(.L_x_207) ;  /* 0x0000006000017945 */ /* 0x000fe80003800000 */
[----:B------:R0:W-:Y:S01]  /*6630*/  @!P4 STG.E.U8 desc[UR44][R6.64+0x59], R55 ;  /* 0x000059370600c986 */ /* 0x0001e2000c10112c */
[----:B------:R-:W-:Y:S05]  /*6640*/  @P5 BRA `(.L_x_208) ;  /* 0x00000000000c5947 */ /* 0x000fea0003800000 */
[----:B------:R-:W5:Y:S02]  /*6650*/  LDG.E.U8 R145, desc[UR44][R20.64+0x50] ;  /* 0x0000502c14917981 */ /* 0x000f64000c1e1100 */
[----:B-----5:R-:W-:-:S05]  /*6660*/  PRMT R48, R145, 0x8880, RZ ;  /* 0x0000888091307816 */ /* 0x020fca00000000ff */
[----:B------:R-:W-:-:S07]  /*6670*/  IMAD R19, R48, R139, RZ ;  /* 0x0000008b30137224 */ /* 0x000fce00078e02ff */
.L_x_208:
[----:B------:R-:W-:Y:S05]  /*6680*/  BSYNC B1 ;  /* 0x0000000000017941 */ /* 0x000fea0003800000 */
.L_x_207:
        /* <DEDUP_REMOVED lines=9> */
.L_x_210:
[----:B------:R-:W-:Y:S05]  /*6720*/  BSYNC B1 ;  /* 0x0000000000017941 */ /* 0x000fea0003800000 */
.L_x_209:
[----:B------:R-:W-:Y:S01]  /*6730*/  @!P4 IMAD R41, R41, R138, R19 ;  /* 0x0000008a2929c224 */ /* 0x000fe200078e0213 */
[----:B------:R-:W-:Y:S04]  /*6740*/  BSSY B1, `(.L_x_211) ;  /* 0x0000006000017945 */ /* 0x000fe80003800000 */
[----:B------:R0:W-:Y:S01]  /*6750*/  @!P4 STG.E.U8 desc[UR44][R10.64+0x51], R41 ;  /* 0x000051290a00c986 */ /* 0x0001e2000c10112c */
[----:B------:R-:W-:Y:S05]  /*6760*/  @P5 BRA `(.L_x_212) ;  /* 0x00000000000c5947 */ /* 0x000fea0003800000 */
[----:B------:R-:W5:Y:S02]  /*6770*/  LDG.E.U8 R145, desc[UR44][R22.64+0x50] ;  /* 0x0000502c16917981 */ /* 0x000f64000c1e1100 */
[----:B-----5:R-:W-:-:S05]  /*6780*/  PRMT R40, R145, 0x8880, RZ ;  /* 0x0000888091287816 */ /* 0x020fca00000000ff */
[----:B------:R-:W-:-:S07]  /*6790*/  IMAD R19, R40, R139, RZ ;  /* 0x0000008b28137224 */ /* 0x000fce00078e02ff */
.L_x_212:
[----:B------:R-:W-:Y:S05]  /*67a0*/  BSYNC B1 ;  /* 0x0000000000017941 */ /* 0x000fea0003800000 */
.L_x_211:
        /* <DEDUP_REMOVED lines=9> */
.L_x_214:
[----:B------:R-:W-:Y:S05]  /*6840*/  BSYNC B1 ;  /* 0x0000000000017941 */ /* 0x000fea0003800000 */
.L_x_213:
[----:B------:R-:W-:Y:S01]  /*6850*/  @!P4 IMAD R43, R43, R138, R19 ;  /* 0x0000008a2b2bc224 */ /* 0x000fe200078e0213 */
[----:B------:R-:W-:Y:S04]  /*6860*/  BSSY B1, `(.L_x_215) ;  /* 0x0000006000017945 */ /* 0x000fe80003800000 */
[----:B------:R0:W-:Y:S01]  /*6870*/  @!P4 STG.E.U8 desc[UR44][R8.64+0x51], R43 ;  /* 0x0000512b0800c986 */ /* 0x0001e2000c10112c */
[----:B------:R-:W-:Y:S05]  /*6880*/  @P5 BRA `(.L_x_216) ;  /* 0x00000000000c5947 */ /* 0x000fea0003800000 */
[----:B------:R-:W5:Y:S02]  /*6890*/  LDG.E.U8 R145, desc[UR44][R20.64+0x58] ;  /* 0x0000582c14917981 */ /* 0x000f64000c1e1100 */
[----:B-----5:R-:W-:-:S05]  /*68a0*/  PRMT R40, R145, 0x8880, RZ ;  /* 0x0000888091287816 */ /* 0x020fca00000000ff */
[----:B------:R-:W-:-:S07]  /*68b0*/  IMAD R19, R40, R139, RZ ;  /* 0x0000008b28137224 */ /* 0x000fce00078e02ff */
.L_x_216:
[----:B------:R-:W-:Y:S05]  /*68c0*/  BSYNC B1 ;  /* 0x0000000000017941 */ /* 0x000fea0003800000 */
.L_x_215:
        /* <DEDUP_REMOVED lines=9> */
.L_x_218:
[----:B------:R-:W-:Y:S05]  /*6960*/  BSYNC B1 ;  /* 0x0000000000017941 */ /* 0x000fea0003800000 */
.L_x_217:
[----:B------:R-:W-:Y:S01]  /*6970*/  @!P4 IMAD R45, R45, R138, R19 ;  /* 0x0000008a2d2dc224 */ /* 0x000fe200078e0213 */
[----:B------:R-:W-:Y:S04]  /*6980*/  BSSY B1, `(.L_x_219) ;  /* 0x0000006000017945 */ /* 0x000fe80003800000 */
[----:B------:R0:W-:Y:S01]  /*6990*/  @!P4 STG.E.U8 desc[UR44][R10.64+0x59], R45 ;  /* 0x0000592d0a00c986 */ /* 0x0001e2000c10112c */
[----:B------:R-:W-:Y:S05]  /*69a0*/  @P5 BRA `(.L_x_220) ;  /* 0x00000000000c5947 */ /* 0x000fea0003800000 */
[----:B------:R-:W5:Y:S02]  /*69b0*/  LDG.E.U8 R145, desc[UR44][R22.64+0x58] ;  /* 0x0000582c16917981 */ /* 0x000f64000c1e1100 */
[----:B-----5:R-:W-:-:S05]  /*69c0*/  PRMT R40, R145, 0x8880, RZ ;  /* 0x0000888091287816 */ /* 0x020fca00000000ff */
[----:B------:R-:W-:-:S07]  /*69d0*/  IMAD R19, R40, R139, RZ ;  /* 0x0000008b28137224 */ /* 0x000fce00078e02ff */
.L_x_220:
[----:B------:R-:W-:Y:S05]  /*69e0*/  BSYNC B1 ;  /* 0x0000000000017941 */ /* 0x000fea0003800000 */
.L_x_219:
        /* <DEDUP_REMOVED lines=9> */
.L_x_222:
[----:B------:R-:W-:Y:S05]  /*6a80*/  BSYNC B1 ;  /* 0x0000000000017941 */ /* 0x000fea0003800000 */
.L_x_221:
[----:B------:R-:W-:Y:S01]  /*6a90*/  @!P4 IMAD R47, R47, R138, R19 ;  /* 0x0000008a2f2fc224 */ /* 0x000fe200078e0213 */
[----:B------:R-:W-:Y:S04]  /*6aa0*/  BSSY B1, `(.L_x_223) ;  /* 0x0000006000017945 */ /* 0x000fe80003800000 */
[----:B------:R0:W-:Y:S01]  /*6ab0*/  @!P4 STG.E.U8 desc[UR44][R8.64+0x59], R47 ;  /* 0x0000592f0800c986 */ /* 0x0001e2000c10112c */
[----:B------:R-:W-:Y:S05]  /*6ac0*/  @P5 BRA `(.L_x_224) ;  /* 0x00000000000c5947 */ /* 0x000fea0003800000 */
[----:B------:R-:W5:Y:S02]  /*6ad0*/  LDG.E.U8 R145, desc[UR44][R12.64+0x60] ;  /* 0x0000602c0c917981 */ /* 0x000f64000c1e1100 */
[----:B-----5:R-:W-:-:S05]  /*6ae0*/  PRMT R40, R145, 0x8880, RZ ;  /* 0x0000888091287816 */ /* 0x020fca00000000ff */
[----:B------:R-:W-:-:S07]  /*6af0*/  IMAD R19, R40, R139, RZ ;  /* 0x0000008b28137224 */ /* 0x000fce00078e02ff */
.L_x_224:
[----:B------:R-:W-:Y:S05]  /*6b00*/  BSYNC B1 ;  /* 0x0000000000017941 */ /* 0x000fea0003800000 */
.L_x_223:
        /* <DEDUP_REMOVED lines=9> */
.L_x_226:
[----:B------:R-:W-:Y:S05]  /*6ba0*/  BSYNC B1 ;  /* 0x0000000000017941 */ /* 0x000fea0003800000 */
.L_x_225:
[----:B------:R-:W-:Y:S01]  /*6bb0*/  @!P4 IMAD R33, R33, R138, R19 ;  /* 0x0000008a2121c224 */ /* 0x000fe200078e0213 */
[----:B------:R-:W-:Y:S04]  /*6bc0*/  BSSY B1, `(.L_x_227) ;  /* 0x0000006000017945 */ /* 0x000fe80003800000 */
[----:B------:R0:W-:Y:S01]  /*6bd0*/  @!P4 STG.E.U8 desc[UR44][R4.64+0x61], R33 ;  /* 0x000061210400c986 */ /* 0x0001e2000c10112c */
[----:B------:R-:W-:Y:S05]  /*6be0*/  @P5 BRA `(.L_x_228) ;  /* 0x00000000000c5947 */ /* 0x000fea0003800000 */
[----:B------:R-:W5:Y:S02]  /*6bf0*/  LDG.E.U8 R145, desc[UR44][R14.64+0x60] ;  /* 0x0000602c0e917981 */ /* 0x000f64000c1e1100 */
[----:B-----5:R-:W-:-:S05]  /*6c00*/  PRMT R32, R145, 0x8880, RZ ;  /* 0x0000888091207816 */ /* 0x020fca00000000ff */
[----:B------:R-:W-:-:S07]  /*6c10*/  IMAD R19, R32, R139, RZ ;  /* 0x0000008b20137224 */ /* 0x000fce00078e02ff */
.L_x_228:
[----:B------:R-:W-:Y:S05]  /*6c20*/  BSYNC B1 ;  /* 0x0000000000017941 */ /* 0x000fea0003800000 */
.L_x_227:
[C---:B------:R-:W-:Y:S01]  /*6c30*/  ISETP.LT.OR P4, PT, R3.reuse, 0x62, !P0 ;  /* 0x000000620300780c */ /* 0x040fe20004781670 */
[----:B0-----:R-:W-:Y:S01]  /*6c40*/  @!P5 IMAD R33, R34, R138, R19 ;  /* 0x0000008a2221d224 */ /* 0x001fe200078e0213 */
[----:B------:R-:W-:Y:S04]  /*6c50*/  BSSY B1, `(.L_x_229) ;  /* 0x0000008000017945 */ /* 0x000fe80003800000 */
[----:B------:R0:W-:Y:S01]  /*6c60*/  @!P5 STG.E.U8 desc[UR44][R6.64+0x60], R33 ;  /* 0x000060210600d986 */ /* 0x0001e2000c10112c */
[C---:B------:R-:W-:Y:S02]  /*6c70*/  ISETP.LT.OR P5, PT, R3.reuse, 0x69, !P3 ;  /* 0x000000690300780c */ /* 0x040fe40005fa1670 */
[----:B------:R-:W-:-:S04]  /*6c80*/  ISETP.LT.OR P3, PT, R3, 0x6a, !P3 ;  /* 0x0000006a0300780c */ /* 0x000fc80005f61670 */
[----:B------:R-:W-:Y:S09]  /*6c90*/  @P4 BRA `(.L_x_230) ;  /* 0x00000000000c4947 */ /* 0x000ff20003800000 */
[----:B------:R-:W5:Y:S02]  /*6ca0*/  LDG.E.U8 R145, desc[UR44][R14.64+0x61] ;  /* 0x0000612c0e917981 */ /* 0x000f64000c1e1100 */
[----:B-----5:R-:W-:-:S05]  /*6cb0*/  PRMT R32, R145, 0x8880, RZ ;  /* 0x0000888091207816 */ /* 0x020fca00000000ff */
[----:B------:R-:W-:-:S07]  /*6cc0*/  IMAD R19, R32, R139, RZ ;  /* 0x0000008b20137224 */ /* 0x000fce00078e02ff */
.L_x_230:
[----:B------:R-:W-:Y:S05]  /*6cd0*/  BSYNC B1 ;  /* 0x0000000000017941 */ /* 0x000fea0003800000 */
.L_x_229:
[----:B------:R-:W-:Y:S01]  /*6ce0*/  @!P4 IMAD R35, R35, R138, R19 ;  /* 0x0000008a2323c224 */ /* 0x000fe200078e0213 */
[----:B------:R-:W-:Y:S04]  /*6cf0*/  BSSY B1, `(.L_x_231) ;  /* 0x0000006000017945 */ /* 0x000fe80003800000 */
[----:B------:R0:W-:Y:S01]  /*6d00*/  @!P4 STG.E.U8 desc[UR44][R6.64+0x61], R35 ;  /* 0x000061230600c986 */ /* 0x0001e2000c10112c */
[----:B------:R-:W-:Y:S05]  /*6d10*/  @P5 BRA `(.L_x_232) ;  /* 0x00000000000c5947 */ /* 0x000fea0003800000 */
[----:B------:R-:W5:Y:S02]  /*6d20*/  LDG.E.U8 R145, desc[UR44][R12.64+0x68] ;  /* 0x0000682c0c917981 */ /* 0x000f64000c1e1100 */
[----:B-----5:R-:W-:-:S05]  /*6d30*/  PRMT R32, R145, 0x8880, RZ ;  /* 0x0000888091207816 */ /* 0x020fca00000000ff */
[----:B------:R-:W-:-:S07]  /*6d40*/  IMAD R19, R32, R139, RZ ;  /* 0x0000008b20137224 */ /* 0x000fce00078e02ff */
.L_x_232:
[----:B------:R-:W-:Y:S05]  /*6d50*/  BSYNC B1 ;  /* 0x0000000000017941 */ /* 0x000fea0003800000 */
.L_x_231:
[----:B0-----:R-:W-:Y:S01]  /*6d60*/  @!P5 IMAD R33, R36, R138, R19 ;  /* 0x0000008a2421d224 */ /* 0x001fe200078e0213 */
[----:B------:R-:W-:Y:S04]  /*6d70*/  BSSY B1, `(.L_x_233) ;  /* 0x0000006000017945 */ /* 0x000fe80003800000 */
[----:B------:R0:W-:Y:S01]  /*6d80*/  @!P5 STG.E.U8 desc[UR44][R4.64+0x68], R33 ;  /* 0x000068210400d986 */ /* 0x0001e2000c10112c */
[----:B------:R-:W-:Y:S05]  /*6d90*/  @P3 BRA `(.L_x_234) ;  /* 0x00000000000c3947 */ /* 0x000fea0003800000 */
[----:B------:R-:W5:Y:S02]  /*6da0*/  LDG.E.U8 R145, desc[UR44][R12.64+0x69] ;  /* 0x0000692c0c917981 */ /* 0x000f64000c1e1100 */
[----:B-----5:R-:W-:-:S05]  /*6db0*/  PRMT R32, R145, 0x8880, RZ ;  /* 0x0000888091207816 */ /* 0x020fca00000000ff */
[----:B------:R-:W-:-:S07]  /*6dc0*/  IMAD R19, R32, R139, RZ ;  /* 0x0000008b20137224 */ /* 0x000fce00078e02ff */
.L_x_234:
[----:B------:R-:W-:Y:S05]  /*6dd0*/  BSYNC B1 ;  /* 0x0000000000017941 */ /* 0x000fea0003800000 */
.L_x_233:
[----:B------:R-:W-:Y:S01]  /*6de0*/  ISETP.LT.OR P4, PT, R3, 0x69, !P0 ;  /* 0x000000690300780c */ /* 0x000fe20004781670 */
[----:B------:R-:W-:Y:S01]  /*6df0*/  @!P3 IMAD R37, R37, R138, R19 ;  /* 0x0000008a2525b224 */ /* 0x000fe200078e0213 */
[----:B------:R-:W-:Y:S01]  /*6e00*/  BSSY B1, `(.L_x_235) ;  /* 0x0000009000017945 */ /* 0x000fe20003800000 */
[C---:B------:R-:W-:Y:S02]  /*6e10*/  ISETP.LT.OR P0, PT, R3.reuse, 0x6a, !P0 ;  /* 0x0000006a0300780c */ /* 0x040fe40004701670 */
[C---:B------:R-:W-:Y:S01]  /*6e20*/  ISETP.LT.OR P5, PT, R3.reuse, 0x61, !P1 ;  /* 0x000000610300780c */ /* 0x040fe20004fa1670 */
[----:B------:R0:W-:Y:S01]  /*6e30*/  @!P3 STG.E.U8 desc[UR44][R4.64+0x69], R37 ;  /* 0x000069250400b986 */ /* 0x0001e2000c10112c */
[----:B------:R-:W-:-:S06]  /*6e40*/  ISETP.LT.OR P3, PT, R3, 0x62, !P1 ;  /* 0x000000620300780c */ /* 0x000fcc0004f61670 */
[----:B------:R-:W-:Y:S07]  /*6e50*/  @P4 BRA `(.L_x_236) ;  /* 0x00000000000c4947 */ /* 0x000fee0003800000 */
[----:B------:R-:W0:Y:S02]  /*6e60*/  LDG.E.U8 R145, desc[UR44][R14.64+0x68] ;  /* 0x0000682c0e917981 */ /* 0x000e24000c1e1100 */
[----:B0--3--:R-:W-:-:S05]  /*6e70*/  PRMT R4, R145, 0x8880, RZ ;  /* 0x0000888091047816 */ /* 0x009fca00000000ff */
[----:B------:R-:W-:-:S07]  /*6e80*/  IMAD R19, R4, R139, RZ ;  /* 0x0000008b04137224 */ /* 0x000fce00078e02ff */
.L_x_236:
[----:B------:R-:W-:Y:S05]  /*6e90*/  BSYNC B1 ;  /* 0x0000000000017941 */ /* 0x000fea0003800000 */
.L_x_235:
[----:B0--3--:R-:W-:Y:S01]  /*6ea0*/  @!P4 IMAD R5, R38, R138, R19 ;  /* 0x0000008a2605c224 */ /* 0x009fe200078e0213 */
[----:B------:R-:W-:Y:S04]  /*6eb0*/  BSSY B1, `(.L_x_237) ;  /* 0x0000006000017945 */ /* 0x000fe80003800000 */
[----:B------:R0:W-:Y:S01]  /*6ec0*/  @!P4 STG.E.U8 desc[UR44][R6.64+0x68], R5 ;  /* 0x000068050600c986 */ /* 0x0001e2000c10112c */
[----:B------:R-:W-:Y:S05]  /*6ed0*/  @P0 BRA `(.L_x_238) ;  /* 0x00000000000c0947 */ /* 0x000fea0003800000 */
[----:B------:R-:W3:Y:S02]  /*6ee0*/  LDG.E.U8 R145, desc[UR44][R14.64+0x69] ;  /* 0x0000692c0e917981 */ /* 0x000ee4000c1e1100 */
[----:B---3--:R-:W-:-:S05]  /*6ef0*/  PRMT R4, R145, 0x8880, RZ ;  /* 0x0000888091047816 */ /* 0x008fca00000000ff */
[----:B------:R-:W-:-:S07]  /*6f00*/  IMAD R19, R4, R139, RZ ;  /* 0x0000008b04137224 */ /* 0x000fce00078e02ff */
.L_x_238:
[----:B------:R-:W-:Y:S05]  /*6f10*/  BSYNC B1 ;  /* 0x0000000000017941 */ /* 0x000fea0003800000 */
.L_x_237:
[----:B------:R-:W-:Y:S01]  /*6f20*/  @!P0 IMAD R39, R39, R138, R19 ;  /* 0x0000008a27278224 */ /* 0x000fe200078e0213 */
[----:B------:R-:W-:Y:S04]  /*6f30*/  BSSY B1, `(.L_x_239) ;  /* 0x0000006000017945 */ /* 0x000fe80003800000 */
[----:B------:R3:W-:Y:S01]  /*6f40*/  @!P0 STG.E.U8 desc[UR44][R6.64+0x69], R39 ;  /* 0x0000692706008986 */ /* 0x0007e2000c10112c */
[----:B------:R-:W-:Y:S05]  /*6f50*/  @P5 BRA `(.L_x_240) ;  /* 0x00000000000c5947 */ /* 0x000fea0003800000 */
[----:B------:R-:W5:Y:S02]  /*6f60*/  LDG.E.U8 R145, desc[UR44][R20.64+0x60] ;  /* 0x0000602c14917981 */ /* 0x000f64000c1e1100 */
[----:B-----5:R-:W-:-:S05]  /*6f70*/  PRMT R4, R145, 0x8880, RZ ;  /* 0x0000888091047816 */ /* 0x020fca00000000ff */
[----:B------:R-:W-:-:S07]  /*6f80*/  IMAD R19, R4, R139, RZ ;  /* 0x0000008b04137224 */ /* 0x000fce00078e02ff */
.L_x_240:
[----:B------:R-:W-:Y:S05]  /*6f90*/  BSYNC B1 ;  /* 0x0000000000017941 */ /* 0x000fea0003800000 */
.L_x_239:
[----:B0-----:R-:W-:Y:S01]  /*6fa0*/  @!P5 IMAD R5, R24, R138, R19 ;  /* 0x0000008a1805d224 */ /* 0x001fe200078e0213 */
[----:B------:R-:W-:Y:S04]  /*6fb0*/  BSSY B1, `(.L_x_241) ;  /* 0x0000006000017945 */ /* 0x000fe80003800000 */
[----:B------:R0:W-:Y:S01]  /*6fc0*/  @!P5 STG.E.U8 desc[UR44][R10.64+0x60], R5 ;  /* 0x000060050a00d986 */ /* 0x0001e2000c10112c */
[----:B------:R-:W-:Y:S05]  /*6fd0*/  @P3 BRA `(.L_x_242) ;  /* 0x00000000000c3947 */ /* 0x000fea0003800000 */
[----:B------:R-:W5:Y:S02]  /*6fe0*/  LDG.E.U8 R145, desc[UR44][R20.64+0x61] ;  /* 0x0000612c14917981 */ /* 0x000f64000c1e1100 */
[----:B-----5:R-:W-:-:S05]  /*6ff0*/  PRMT R4, R145, 0x8880, RZ ;  /* 0x0000888091047816 */ /* 0x020fca00000000ff */
[----:B------:R-:W-:-:S07]  /*7000*/  IMAD R19, R4, R139, RZ ;  /* 0x0000008b04137224 */ /* 0x000fce00078e02ff */
.L_x_242:
[----:B------:R-:W-:Y:S05]  /*7010*/  BSYNC B1 ;  /* 0x0000000000017941 */ /* 0x000fea0003800000 */
.L_x_241:
[----:B------:R-:W-:Y:S01]  /*7020*/  ISETP.LT.OR P4, PT, R3, 0x61, !P2 ;  /* 0x000000610300780c */ /* 0x000fe20005781670 */
[----:B------:R-:W-:Y:S01]  /*7030*/  @!P3 IMAD R25, R25, R138, R19 ;  /* 0x0000008a1919b224 */ /* 0x000fe200078e0213 */
[----:B------:R-:W-:Y:S01]  /*7040*/  BSSY B1, `(.L_x_243) ;  /* 0x000000a000017945 */ /* 0x000fe20003800000 */
[C---:B------:R-:W-:Y:S02]  /*7050*/  ISETP.LT.OR P0, PT, R3.reuse, 0x62, !P2 ;  /* 0x000000620300780c */ /* 0x040fe40005701670 */
[C---:B------:R-:W-:Y:S01]  /*7060*/  ISETP.LT.OR P5, PT, R3.reuse, 0x69, !P2 ;  /* 0x000000690300780c */ /* 0x040fe200057a1670 */
[----:B------:R0:W-:Y:S01]  /*7070*/  @!P3 STG.E.U8 desc[UR44][R10.64+0x61], R25 ;  /* 0x000061190a00b986 */ /* 0x0001e2000c10112c */
[C---:B------:R-:W-:Y:S02]  /*7080*/  ISETP.LT.OR P3, PT, R3.reuse, 0x69, !P1 ;  /* 0x000000690300780c */ /* 0x040fe40004f61670 */
[----:B------:R-:W-:-:S04]  /*7090*/  ISETP.LT.OR P1, PT, R3, 0x6a, !P1 ;  /* 0x0000006a0300780c */ /* 0x000fc80004f21670 */
[----:B------:R-:W-:Y:S09]  /*70a0*/  @P4 BRA `(.L_x_244) ;  /* 0x00000000000c4947 */ /* 0x000ff20003800000 */
[----:B------:R-:W5:Y:S02]  /*70b0*/  LDG.E.U8 R145, desc[UR44][R22.64+0x60] ;  /* 0x0000602c16917981 */ /* 0x000f64000c1e1100 */
[----:B-----5:R-:W-:-:S05]  /*70c0*/  PRMT R4, R145, 0x8880, RZ ;  /* 0x0000888091047816 */ /* 0x020fca00000000ff */
[----:B------:R-:W-:-:S07]  /*70d0*/  IMAD R19, R4, R139, RZ ;  /* 0x0000008b04137224 */ /* 0x000fce00078e02ff */
.L_x_244:
[----:B------:R-:W-:Y:S05]  /*70e0*/  BSYNC B1 ;  /* 0x0000000000017941 */ /* 0x000fea0003800000 */
.L_x_243:
[----:B0-----:R-:W-:Y:S01]  /*70f0*/  @!P4 IMAD R5, R26, R138, R19 ;  /* 0x0000008a1a05c224 */ /* 0x001fe200078e0213 */
[----:B------:R-:W-:Y:S04]  /*7100*/  BSSY B1, `(.L_x_245) ;  /* 0x0000006000017945 */ /* 0x000fe80003800000 */
[----:B------:R0:W-:Y:S01]  /*7110*/  @!P4 STG.E.U8 desc[UR44][R8.64+0x60], R5 ;  /* 0x000060050800c986 */ /* 0x0001e2000c10112c */
[----:B------:R-:W-:Y:S05]  /*7120*/  @P0 BRA `(.L_x_246) ;  /* 0x00000000000c0947 */ /* 0x000fea0003800000 */
[----:B------:R-:W5:Y:S02]  /*7130*/  LDG.E.U8 R145, desc[UR44][R22.64+0x61] ;  /* 0x0000612c16917981 */ /* 0x000f64000c1e1100 */
[----:B-----5:R-:W-:-:S05]  /*7140*/  PRMT R4, R145, 0x8880, RZ ;  /* 0x0000888091047816 */ /* 0x020fca00000000ff */
[----:B------:R-:W-:-:S07]  /*7150*/  IMAD R19, R4, R139, RZ ;  /* 0x0000008b04137224 */ /* 0x000fce00078e02ff */
.L_x_246:
[----:B------:R-:W-:Y:S05]  /*7160*/  BSYNC B1 ;  /* 0x0000000000017941 */ /* 0x000fea0003800000 */
.L_x_245:
[----:B------:R-:W-:Y:S01]  /*7170*/  @!P0 IMAD R27, R27, R138, R19 ;  /* 0x0000008a1b1b8224 */ /* 0x000fe200078e0213 */
[----:B------:R-:W-:Y:S04]  /*7180*/  BSSY B1, `(.L_x_247) ;  /* 0x0000006000017945 */ /* 0x000fe80003800000 */
[----:B------:R0:W-:Y:S01]  /*7190*/  @!P0 STG.E.U8 desc[UR44][R8.64+0x61], R27 ;  /* 0x0000611b08008986 */ /* 0x0001e2000c10112c */
[----:B------:R-:W-:Y:S05]  /*71a0*/  @P3 BRA `(.L_x_248) ;  /* 0x00000000000c3947 */ /* 0x000fea0003800000 */
[----:B------:R-:W5:Y:S02]  /*71b0*/  LDG.E.U8 R145, desc[UR44][R20.64+0x68] ;  /* 0x0000682c14917981 */ /* 0x000f64000c1e1100 */
[----:B-----5:R-:W-:-:S05]  /*71c0*/  PRMT R4, R145, 0x8880, RZ ;  /* 0x0000888091047816 */ /* 0x020fca00000000ff */
[----:B------:R-:W-:-:S07]  /*71d0*/  IMAD R19, R4, R139, RZ ;  /* 0x0000008b04137224 */ /* 0x000fce00078e02ff */
.L_x_248:
[----:B------:R-:W-:Y:S05]  /*71e0*/  BSYNC B1 ;  /* 0x0000000000017941 */ /* 0x000fea0003800000 */
.L_x_247:
[----:B0-----:R-:W-:Y:S01]  /*71f0*/  @!P3 IMAD R5, R28, R138, R19 ;  /* 0x0000008a1c05b224 */ /* 0x001fe200078e0213 */
[----:B------:R-:W-:Y:S04]  /*7200*/  BSSY B1, `(.L_x_249) ;  /* 0x0000006000017945 */ /* 0x000fe80003800000 */
[----:B------:R0:W-:Y:S01]  /*7210*/  @!P3 STG.E.U8 desc[UR44][R10.64+0x68], R5 ;  /* 0x000068050a00b986 */ /* 0x0001e2000c10112c */
[----:B------:R-:W-:Y:S05]  /*7220*/  @P1 BRA `(.L_x_250) ;  /* 0x00000000000c1947 */ /* 0x000fea0003800000 */
[----:B------:R-:W5:Y:S02]  /*7230*/  LDG.E.U8 R145, desc[UR44][R20.64+0x69] ;  /* 0x0000692c14917981 */ /* 0x000f64000c1e1100 */
[----:B-----5:R-:W-:-:S05]  /*7240*/  PRMT R4, R145, 0x8880, RZ ;  /* 0x0000888091047816 */ /* 0x020fca00000000ff */
[----:B------:R-:W-:-:S07]  /*7250*/  IMAD R19, R4, R139, RZ ;  /* 0x0000008b04137224 */ /* 0x000fce00078e02ff */
.L_x_250:
[----:B------:R-:W-:Y:S05]  /*7260*/  BSYNC B1 ;  /* 0x0000000000017941 */ /* 0x000fea0003800000 */
.L_x_249:
[----:B------:R-:W-:Y:S01]  /*7270*/  @!P1 IMAD R29, R29, R138, R19 ;  /* 0x0000008a1d1d9224 */ /* 0x000fe200078e0213 */
[----:B------:R-:W-:Y:S04]  /*7280*/  BSSY B1, `(.L_x_251) ;  /* 0x0000006000017945 */ /* 0x000fe80003800000 */
[----:B------:R0:W-:Y:S01]  /*7290*/  @!P1 STG.E.U8 desc[UR44][R10.64+0x69], R29 ;  /* 0x0000691d0a009986 */ /* 0x0001e2000c10112c */
[----:B------:R-:W-:Y:S05]  /*72a0*/  @P5 BRA `(.L_x_252) ;  /* 0x00000000000c5947 */ /* 0x000fea0003800000 */
[----:B------:R-:W5:Y:S02]  /*72b0*/  LDG.E.U8 R145, desc[UR44][R22.64+0x68] ;  /* 0x0000682c16917981 */ /* 0x000f64000c1e1100 */
[----:B-----5:R-:W-:-:S05]  /*72c0*/  PRMT R4, R145, 0x8880, RZ ;  /* 0x0000888091047816 */ /* 0x020fca00000000ff */
[----:B------:R-:W-:-:S07]  /*72d0*/  IMAD R19, R4, R139, RZ ;  /* 0x0000008b04137224 */ /* 0x000fce00078e02ff */
.L_x_252:
[----:B------:R-:W-:Y:S05]  /*72e0*/  BSYNC B1 ;  /* 0x0000000000017941 */ /* 0x000fea0003800000 */
.L_x_251:
[----:B0-----:R-:W-:Y:S01]  /*72f0*/  @!P5 IMAD R5, R30, R138, R19 ;  /* 0x0000008a1e05d224 */ /* 0x001fe200078e0213 */
[----:B------:R-:W-:Y:S01]  /*7300*/  ISETP.LT.OR P2, PT, R3, 0x6a, !P2 ;  /* 0x0000006a0300780c */ /* 0x000fe20005741670 */
[----:B------:R-:W-:Y:S03]  /*7310*/  BSSY B1, `(.L_x_253) ;  /* 0x0000006000017945 */ /* 0x000fe60003800000 */
[----:B------:R0:W-:Y:S09]  /*7320*/  @!P5 STG.E.U8 desc[UR44][R8.64+0x68], R5 ;  /* 0x000068050800d986 */ /* 0x0001f2000c10112c */
[----:B------:R-:W-:Y:S05]  /*7330*/  @P2 BRA `(.L_x_254) ;  /* 0x00000000000c2947 */ /* 0x000fea0003800000 */
[----:B------:R-:W5:Y:S02]  /*7340*/  LDG.E.U8 R145, desc[UR44][R22.64+0x69] ;  /* 0x0000692c16917981 */ /* 0x000f64000c1e1100 */
[----:B-----5:R-:W-:-:S05]  /*7350*/  PRMT R4, R145, 0x8880, RZ ;  /* 0x0000888091047816 */ /* 0x020fca00000000ff */
[----:B------:R-:W-:-:S07]  /*7360*/  IMAD R19, R4, R139, RZ ;  /* 0x0000008b04137224 */ /* 0x000fce00078e02ff */
.L_x_254:
[----:B------:R-:W-:Y:S05]  /*7370*/  BSYNC B1 ;  /* 0x0000000000017941 */ /* 0x000fea0003800000 */
.L_x_253:
[----:B------:R-:W-:Y:S01]  /*7380*/  IMAD R19, R31, R138, R19 ;  /* 0x0000008a1f137224 */ /* 0x000fe200078e0213 */
[----:B------:R-:W-:Y:S06]  /*7390*/  @P2 BRA `(.L_x_255) ;  /* 0x0000001400582947 */ /* 0x000fec0003800000 */
[----:B------:R0:W-:Y:S01]  /*73a0*/  STG.E.U8 desc[UR44][R8.64+0x69], R19 ;  /* 0x0000691308007986 */ /* 0x0001e2000c10112c */
[----:B------:R-:W-:Y:S05]  /*73b0*/  BRA `(.L_x_255) ;  /* 0x0000001400507947 */ /* 0x000fea0003800000 */
.L_x_30:
[C---:B------:R-:W-:Y:S02]  /*73c0*/  ISETP.GE.AND P2, PT, R154.reuse, 0x1, PT ;  /* 0x000000019a00780c */ /* 0x040fe40003f46270 */
[----:B------:R-:W-:Y:S02]  /*73d0*/  ISETP.GE.AND P3, PT, R154, 0x9, PT ;  /* 0x000000099a00780c */ /* 0x000fe40003f66270 */
[C---:B------:R-:W-:Y:S02]  /*73e0*/  ISETP.LT.OR P4, PT, R3.reuse, 0x1, !P2 ;  /* 0x000000010300780c */ /* 0x040fe40005781670 */
[C---:B------:R-:W-:Y:S02]  /*73f0*/  ISETP.LT.OR P5, PT, R3.reuse, 0x2, !P2 ;  /* 0x000000020300780c */ /* 0x040fe400057a1670 */
[C---:B------:R-:W-:Y:S02]  /*7400*/  ISETP.LT.OR P0, PT, R3.reuse, 0x1, !P3 ;  /* 0x000000010300780c */ /* 0x040fe40005f01670 */
[----:B------:R-:W-:-:S07]  /*7410*/  ISETP.LT.OR P1, PT, R3, 0x2, !P3 ;  /* 0x000000020300780c */ /* 0x000fce0005f21670 */
[-C--:B------:R-:W-:Y:S02]  /*7420*/  @!P4 IMAD R13, R128, R138.reuse, RZ ;  /* 0x0000008a800dc224 */ /* 0x080fe400078e02ff */
[-C--:B------:R-:W-:Y:S02]  /*7430*/  @!P5 IMAD R129, R129, R138.reuse, RZ ;  /* 0x0000008a8181d224 */ /* 0x080fe400078e02ff */
[-C--:B------:R-:W-:Y:S01]  /*7440*/  @!P0 IMAD R15, R130, R138.reuse, RZ ;  /* 0x0000008a820f8224 */ /* 0x080fe200078e02ff */
[----:B------:R0:W-:Y:S01]  /*7450*/  @!P4 STG.E.U8 desc[UR44][R4.64], R13 ;  /* 0x0000000d0400c986 */ /* 0x0001e2000c10112c */
[----:B------:R-:W-:Y:S01]  /*7460*/  ISETP.LT.OR P4, PT, R3, 0x9, !P2 ;  /* 0x000000090300780c */ /* 0x000fe20005781670 */
[----:B------:R-:W-:Y:S02]  /*7470*/  @!P1 IMAD R131, R131, R138, RZ ;  /* 0x0000008a83839224 */ /* 0x000fe400078e02ff */
[----:B------:R-:W-:Y:S01]  /*7480*/  @!P5 STG.E.U8 desc[UR44][R4.64+0x1], R129 ;  /* 0x000001810400d986 */ /* 0x000fe2000c10112c */
[----:B------:R-:W-:-:S03]  /*7490*/  ISETP.LT.OR P5, PT, R3, 0xa, !P2 ;  /* 0x0000000a0300780c */ /* 0x000fc600057a1670 */
[----:B------:R1:W-:Y:S01]  /*74a0*/  @!P0 STG.E.U8 desc[UR44][R6.64], R15 ;  /* 0x0000000f06008986 */ /* 0x0003e2000c10112c */
[----:B------:R-:W-:-:S03]  /*74b0*/  ISETP.LT.OR P0, PT, R3, 0x9, !P3 ;  /* 0x000000090300780c */ /* 0x000fc60005f01670 */
[----:B------:R-:W-:Y:S01]  /*74c0*/  @!P1 STG.E.U8 desc[UR44][R6.64+0x1], R131 ;  /* 0x0000018306009986 */ /* 0x000fe2000c10112c */
[----:B------:R-:W-:Y:S01]  /*74d0*/  ISETP.GE.AND P1, PT, R154, 0x81, PT ;  /* 0x000000819a00780c */ /* 0x000fe20003f26270 */
[----:B------:R-:W-:-:S04]  /*74e0*/  @!P4 IMAD R19, R132, R138, RZ ;  /* 0x0000008a8413c224 */ /* 0x000fc800078e02ff */
[-C--:B------:R-:W-:Y:S01]  /*74f0*/  @!P5 IMAD R133, R133, R138.reuse, RZ ;  /* 0x0000008a8585d224 */ /* 0x080fe200078e02ff */
[----:B------:R2:W-:Y:S01]  /*7500*/  @!P4 STG.E.U8 desc[UR44][R4.64+0x8], R19 ;  /* 0x000008130400c986 */ /* 0x0005e2000c10112c */
[C---:B------:R-:W-:Y:S02]  /*7510*/  ISETP.LT.OR P4, PT, R3.reuse, 0xa, !P3 ;  /* 0x0000000a0300780c */ /* 0x040fe40005f81670 */
[----:B0-----:R-:W-:Y:S01]  /*7520*/  @!P0 IMAD R13, R134, R138, RZ ;  /* 0x0000008a860d8224 */ /* 0x001fe200078e02ff */
[----:B------:R-:W-:Y:S01]  /*7530*/  @!P5 STG.E.U8 desc[UR44][R4.64+0x9], R133 ;  /* 0x000009850400d986 */ /* 0x000fe2000c10112c */
[----:B------:R-:W-:-:S03]  /*7540*/  ISETP.LT.OR P5, PT, R3, 0x1, !P1 ;  /* 0x000000010300780c */ /* 0x000fc60004fa1670 */
[----:B------:R0:W-:Y:S01]  /*7550*/  @!P0 STG.E.U8 desc[UR44][R6.64+0x8], R13 ;  /* 0x0000080d06008986 */ /* 0x0001e2000c10112c */
[----:B------:R-:W-:-:S05]  /*7560*/  ISETP.GE.AND P0, PT, R154, 0x89, PT ;  /* 0x000000899a00780c */ /* 0x000fca0003f06270 */
[----:B------:R-:W-:-:S04]  /*7570*/  @!P4 IMAD R135, R135, R138, RZ ;  /* 0x0000008a8787c224 */ /* 0x000fc800078e02ff */
[----:B-1----:R-:W-:Y:S01]  /*7580*/  @!P5 IMAD R15, R120, R138, RZ ;  /* 0x0000008a780fd224 */ /* 0x002fe200078e02ff */
[----:B------:R-:W-:Y:S01]  /*7590*/  @!P4 STG.E.U8 desc[UR44][R6.64+0x9], R135 ;  /* 0x000009870600c986 */ /* 0x000fe2000c10112c */
[----:B------:R-:W-:-:S03]  /*75a0*/  ISETP.LT.OR P4, PT, R3, 0x2, !P1 ;  /* 0x000000020300780c */ /* 0x000fc60004f81670 */
[----:B------:R1:W-:Y:S01]  /*75b0*/  @!P5 STG.E.U8 desc[UR44][R10.64], R15 ;  /* 0x0000000f0a00d986 */ /* 0x0003e2000c10112c */
[----:B------:R-:W-:-:S09]  /*75c0*/  ISETP.LT.OR P5, PT, R3, 0x1, !P0 ;  /* 0x000000010300780c */ /* 0x000fd200047a1670 */
[----:B------:R-:W-:-:S04]  /*75d0*/  @!P4 IMAD R121, R121, R138, RZ ;  /* 0x0000008a7979c224 */ /* 0x000fc800078e02ff */
[----:B--2---:R-:W-:Y:S01]  /*75e0*/  @!P5 IMAD R19, R122, R138, RZ ;  /* 0x0000008a7a13d224 */ /* 0x004fe200078e02ff */
[----:B------:R-:W-:Y:S01]  /*75f0*/  @!P4 STG.E.U8 desc[UR44][R10.64+0x1], R121 ;  /* 0x000001790a00c986 */ /* 0x000fe2000c10112c */
[----:B------:R-:W-:-:S03]  /*7600*/  ISETP.LT.OR P4, PT, R3, 0x2, !P0 ;  /* 0x000000020300780c */ /* 0x000fc60004781670 */
[----:B------:R2:W-:Y:S01]  /*7610*/  @!P5 STG.E.U8 desc[UR44][R8.64], R19 ;  /* 0x000000130800d986 */ /* 0x0005e2000c10112c */
[----:B------:R-:W-:-:S09]  /*7620*/  ISETP.LT.OR P5, PT, R3, 0x9, !P1 ;  /* 0x000000090300780c */ /* 0x000fd20004fa1670 */
[----:B------:R-:W-:-:S04]  /*7630*/  @!P4 IMAD R123, R123, R138, RZ ;  /* 0x0000008a7b7bc224 */ /* 0x000fc800078e02ff */
[----:B0-----:R-:W-:Y:S01]  /*7640*/  @!P5 IMAD R13, R124, R138, RZ ;  /* 0x0000008a7c0dd224 */ /* 0x001fe200078e02ff */
[----:B------:R-:W-:Y:S01]  /*7650*/  @!P4 STG.E.U8 desc[UR44][R8.64+0x1], R123 ;  /* 0x0000017b0800c986 */ /* 0x000fe2000c10112c */
[----:B------:R-:W-:-:S03]  /*7660*/  ISETP.LT.OR P4, PT, R3, 0xa, !P1 ;  /* 0x0000000a0300780c */ /* 0x000fc60004f81670 */
[----:B------:R0:W-:Y:S01]  /*7670*/  @!P5 STG.E.U8 desc[UR44][R10.64+0x8], R13 ;  /* 0x0000080d0a00d986 */ /* 0x0001e2000c10112c */
[----:B------:R-:W-:-:S09]  /*7680*/  ISETP.LT.OR P5, PT, R3, 0x9, !P0 ;  /* 0x000000090300780c */ /* 0x000fd200047a1670 */
        /* <DEDUP_REMOVED lines=257> */
[C---:B------:R-:W-:Y:S02]  /*86a0*/  ISETP.LT.OR P5, PT, R3.reuse, 0x69, !P2 ;  /* 0x000000690300780c */ /* 0x040fe400057a1670 */
[----:B------:R-:W-:-:S07]  /*86b0*/  ISETP.LT.OR P2, PT, R3, 0x6a, !P2 ;  /* 0x0000006a0300780c */ /* 0x000fce0005741670 */
[----:B------:R-:W-:-:S04]  /*86c0*/  @!P4 IMAD R35, R35, R138, RZ ;  /* 0x0000008a2323c224 */ /* 0x000fc800078e02ff */
[-C--:B--2---:R-:W-:Y:S01]  /*86d0*/  @!P5 IMAD R19, R36, R138.reuse, RZ ;  /* 0x0000008a2413d224 */ /* 0x084fe200078e02ff */
[----:B------:R-:W-:Y:S01]  /*86e0*/  @!P4 STG.E.U8 desc[UR44][R6.64+0x61], R35 ;  /* 0x000061230600c986 */ /* 0x000fe2000c10112c */
[----:B------:R-:W-:Y:S01]  /*86f0*/  @!P2 IMAD R37, R37, R138, RZ ;  /* 0x0000008a2525a224 */ /* 0x000fe200078e02ff */
[C---:B------:R-:W-:Y:S02]  /*8700*/  ISETP.LT.OR P4, PT, R3.reuse, 0x69, !P3 ;  /* 0x000000690300780c */ /* 0x040fe40005f81670 */
[C---:B------:R-:W-:Y:S01]  /*8710*/  ISETP.LT.OR P3, PT, R3.reuse, 0x6a, !P3 ;  /* 0x0000006a0300780c */ /* 0x040fe20005f61670 */
[----:B------:R-:W-:Y:S01]  /*8720*/  @!P5 STG.E.U8 desc[UR44][R4.64+0x68], R19 ;  /* 0x000068130400d986 */ /* 0x000fe2000c10112c */
[----:B------:R-:W-:-:S03]  /*8730*/  ISETP.LT.OR P5, PT, R3, 0x61, !P1 ;  /* 0x000000610300780c */ /* 0x000fc60004fa1670 */
[----:B------:R2:W-:Y:S01]  /*8740*/  @!P2 STG.E.U8 desc[UR44][R4.64+0x69], R37 ;  /* 0x000069250400a986 */ /* 0x0005e2000c10112c */
[----:B------:R-:W-:-:S05]  /*8750*/  ISETP.LT.OR P2, PT, R3, 0x62, !P1 ;  /* 0x000000620300780c */ /* 0x000fca0004f41670 */
[-C--:B0-----:R-:W-:Y:S02]  /*8760*/  @!P4 IMAD R13, R38, R138.reuse, RZ ;  /* 0x0000008a260dc224 */ /* 0x081fe400078e02ff */
[-C--:B------:R-:W-:Y:S02]  /*8770*/  @!P3 IMAD R39, R39, R138.reuse, RZ ;  /* 0x0000008a2727b224 */ /* 0x080fe400078e02ff */
[-C--:B-1----:R-:W-:Y:S01]  /*8780*/  @!P5 IMAD R15, R24, R138.reuse, RZ ;  /* 0x0000008a180fd224 */ /* 0x082fe200078e02ff */
[----:B------:R-:W-:Y:S01]  /*8790*/  @!P4 STG.E.U8 desc[UR44][R6.64+0x68], R13 ;  /* 0x0000680d0600c986 */ /* 0x000fe2000c10112c */
[----:B------:R-:W-:Y:S02]  /*87a0*/  ISETP.LT.OR P4, PT, R3, 0x62, !P0 ;  /* 0x000000620300780c */ /* 0x000fe40004781670 */
[----:B------:R-:W-:Y:S01]  /*87b0*/  @!P2 IMAD R25, R25, R138, RZ ;  /* 0x0000008a1919a224 */ /* 0x000fe200078e02ff */
[----:B------:R0:W-:Y:S01]  /*87c0*/  @!P3 STG.E.U8 desc[UR44][R6.64+0x69], R39 ;  /* 0x000069270600b986 */ /* 0x0001e2000c10112c */
[----:B------:R-:W-:-:S03]  /*87d0*/  ISETP.LT.OR P3, PT, R3, 0x61, !P0 ;  /* 0x000000610300780c */ /* 0x000fc60004761670 */
[----:B------:R1:W-:Y:S01]  /*87e0*/  @!P2 STG.E.U8 desc[UR44][R10.64+0x61], R25 ;  /* 0x000061190a00a986 */ /* 0x0003e2000c10112c */
[C---:B------:R-:W-:Y:S02]  /*87f0*/  ISETP.LT.OR P2, PT, R3.reuse, 0x69, !P1 ;  /* 0x000000690300780c */ /* 0x040fe40004f41670 */
[C---:B------:R-:W-:Y:S01]  /*8800*/  ISETP.LT.OR P1, PT, R3.reuse, 0x6a, !P1 ;  /* 0x0000006a0300780c */ /* 0x040fe20004f21670 */
[----:B------:R1:W-:Y:S01]  /*8810*/  @!P5 STG.E.U8 desc[UR44][R10.64+0x60], R15 ;  /* 0x0000600f0a00d986 */ /* 0x0003e2000c10112c */
[----:B------:R-:W-:Y:S01]  /*8820*/  ISETP.LT.OR P5, PT, R3, 0x69, !P0 ;  /* 0x000000690300780c */ /* 0x000fe200047a1670 */
[----:B------:R-:W-:Y:S01]  /*8830*/  @!P4 IMAD R27, R27, R138, RZ ;  /* 0x0000008a1b1bc224 */ /* 0x000fe200078e02ff */
[----:B------:R-:W-:-:S03]  /*8840*/  ISETP.LT.OR P0, PT, R3, 0x6a, !P0 ;  /* 0x0000006a0300780c */ /* 0x000fc60004701670 */
[-C--:B------:R-:W-:Y:S01]  /*8850*/  @!P3 IMAD R3, R26, R138.reuse, RZ ;  /* 0x0000008a1a03b224 */ /* 0x080fe200078e02ff */
[----:B------:R1:W-:Y:S03]  /*8860*/  @!P4 STG.E.U8 desc[UR44][R8.64+0x61], R27 ;  /* 0x0000611b0800c986 */ /* 0x0003e6000c10112c */
[-C--:B--2---:R-:W-:Y:S01]  /*8870*/  @!P2 IMAD R5, R28, R138.reuse, RZ ;  /* 0x0000008a1c05a224 */ /* 0x084fe200078e02ff */
[----:B------:R1:W-:Y:S01]  /*8880*/  @!P3 STG.E.U8 desc[UR44][R8.64+0x60], R3 ;  /* 0x000060030800b986 */ /* 0x0003e2000c10112c */
[-C--:B------:R-:W-:Y:S02]  /*8890*/  @!P1 IMAD R29, R29, R138.reuse, RZ ;  /* 0x0000008a1d1d9224 */ /* 0x080fe400078e02ff */
[-C--:B0-----:R-:W-:Y:S01]  /*88a0*/  @!P5 IMAD R7, R30, R138.reuse, RZ ;  /* 0x0000008a1e07d224 */ /* 0x081fe200078e02ff */
[----:B------:R1:W-:Y:S01]  /*88b0*/  @!P2 STG.E.U8 desc[UR44][R10.64+0x68], R5 ;  /* 0x000068050a00a986 */ /* 0x0003e2000c10112c */
[----:B------:R-:W-:-:S03]  /*88c0*/  @!P0 IMAD R31, R31, R138, RZ ;  /* 0x0000008a1f1f8224 */ /* 0x000fc600078e02ff */
[----:B------:R1:W-:Y:S04]  /*88d0*/  @!P1 STG.E.U8 desc[UR44][R10.64+0x69], R29 ;  /* 0x0000691d0a009986 */ /* 0x0003e8000c10112c */
[----:B------:R1:W-:Y:S04]  /*88e0*/  @!P5 STG.E.U8 desc[UR44][R8.64+0x68], R7 ;  /* 0x000068070800d986 */ /* 0x0003e8000c10112c */
[----:B------:R1:W-:Y:S02]  /*88f0*/  @!P0 STG.E.U8 desc[UR44][R8.64+0x69], R31 ;  /* 0x0000691f08008986 */ /* 0x0003e4000c10112c */
.L_x_255:
[----:B------:R-:W-:Y:S05]  /*8900*/  BSYNC B0 ;  /* 0x0000000000007941 */ /* 0x000fea0003800000 */
.L_x_29:
[----:B------:R-:W-:Y:S01]  /*8910*/  IADD3 R16, P0, R16, UR42, RZ ;  /* 0x0000002a10107c10 */ /* 0x000fe2000ff1e0ff */
[----:B------:R-:W-:Y:S01]  /*8920*/  ULDC.64 UR4, c[0x0][0x650] ;  /* 0x0001940000047ab9 */ /* 0x000fe20000000a00 */
[----:B-1----:R-:W-:Y:S01]  /*8930*/  PRMT R3, RZ, 0x7610, R3 ;  /* 0x00007610ff037816 */ /* 0x002fe20000000003 */
[----:B------:R-:W-:Y:S01]  /*8940*/  IMAD.MOV.U32 R22, RZ, RZ, -0x1 ;  /* 0xffffffffff167424 */ /* 0x000fe200078e00ff */
[----:B------:R-:W-:Y:S01]  /*8950*/  IADD3.X R17, R17, UR38, RZ, P0, !PT ;  /* 0x0000002611117c10 */ /* 0x000fe200087fe4ff */
[----:B0-----:R-:W-:Y:S01]  /*8960*/  IMAD.MOV.U32 R19, RZ, RZ, -0x1 ;  /* 0xffffffffff137424 */ /* 0x001fe200078e00ff */
[----:B------:R-:W-:-:S04]  /*8970*/  ISETP.GE.U32.AND P0, PT, R16, UR4, PT ;  /* 0x0000000410007c0c */ /* 0x000fc8000bf06070 */
[----:B------:R-:W-:-:S13]  /*8980*/  ISETP.GE.U32.AND.EX P0, PT, R17, UR5, PT, P0 ;  /* 0x0000000511007c0c */ /* 0x000fda000bf06100 */
[----:B------:R-:W-:Y:S05]  /*8990*/  @P0 BRA `(.L_x_256) ;  /* 0x0000000400580947 */ /* 0x000fea0003800000 */
[----:B------:R-:W0:Y:S01]  /*89a0*/  LDC.64 R10, c[0x0][0x628] ;  /* 0x00018a00ff0a7b82 */ /* 0x000e220000000a00 */
[----:B------:R-:W1:Y:S01]  /*89b0*/  S2R R12, SR_CTAID.X ;  /* 0x00000000000c7919 */ /* 0x000e620000002500 */
[----:B----4-:R-:W-:Y:S02]  /*89c0*/  IMAD.MOV.U32 R8, RZ, RZ, R16 ;  /* 0x000000ffff087224 */ /* 0x010fe400078e0010 */
[----:B------:R-:W-:Y:S01]  /*89d0*/  IMAD.MOV.U32 R9, RZ, RZ, R17 ;  /* 0x000000ffff097224 */ /* 0x000fe200078e0011 */
[----:B------:R-:W4:Y:S03]  /*89e0*/  S2R R20, SR_CTAID.Y ;  /* 0x0000000000147919 */ /* 0x000f260000002600 */
[----:B------:R-:W1:Y:S08]  /*89f0*/  LDC R0, c[0x0][0x630] ;  /* 0x00018c00ff007b82 */ /* 0x000e700000000800 */
[----:B------:R-:W1:Y:S01]  /*8a00*/  LDC.64 R14, c[0x0][0x620] ;  /* 0x00018800ff0e7b82 */ /* 0x000e620000000a00 */
[----:B0-----:R-:W-:-:S04]  /*8a10*/  ISETP.NE.U32.AND P0, PT, R10, RZ, PT ;  /* 0x000000ff0a00720c */ /* 0x001fc80003f05070 */
[----:B------:R-:W-:-:S13]  /*8a20*/  ISETP.NE.AND.EX P0, PT, R11, RZ, PT, P0 ;  /* 0x000000ff0b00720c */ /* 0x000fda0003f05300 */
[----:B-1--4-:R-:W-:Y:S05]  /*8a30*/  @!P0 BRA `(.L_x_257) ;  /* 0x0000000000288947 */ /* 0x012fea0003800000 */
[----:B------:R-:W0:Y:S02]  /*8a40*/  LDC R3, c[0x0][0x634] ;  /* 0x00018d00ff037b82 */ /* 0x000e240000000800 */
[----:B0-----:R-:W-:-:S05]  /*8a50*/  IADD3 R3, P0, R16, R3, RZ ;  /* 0x0000000310037210 */ /* 0x001fca0007f1e0ff */
[----:B------:R-:W-:-:S04]  /*8a60*/  IMAD.X R13, RZ, RZ, R17, P0 ;  /* 0x000000ffff0d7224 */ /* 0x000fc800000e0611 */
[----:B------:R-:W-:-:S04]  /*8a70*/  IMAD.WIDE.U32 R4, R13, R10, RZ ;  /* 0x0000000a0d047225 */ /* 0x000fc800078e00ff */
[----:B--23--:R-:W-:-:S04]  /*8a80*/  IMAD.WIDE.U32 R6, P0, R3, R11, R4 ;  /* 0x0000000b03067225 */ /* 0x00cfc80007800004 */
[----:B------:R-:W-:-:S04]  /*8a90*/  IMAD.WIDE.U32 R4, R3, R10, RZ ;  /* 0x0000000a03047225 */ /* 0x000fc800078e00ff */
[----:B------:R-:W-:Y:S01]  /*8aa0*/  IMAD.X R9, RZ, RZ, RZ, P0 ;  /* 0x000000ffff097224 */ /* 0x000fe200000e06ff */
[----:B------:R-:W-:Y:S01]  /*8ab0*/  IADD3 RZ, P0, R5, R6, RZ ;  /* 0x0000000605ff7210 */ /* 0x000fe20007f1e0ff */
[----:B------:R-:W-:-:S04]  /*8ac0*/  IMAD.MOV.U32 R8, RZ, RZ, R7 ;  /* 0x000000ffff087224 */ /* 0x000fc800078e0007 */
[----:B------:R-:W-:-:S08]  /*8ad0*/  IMAD.WIDE.U32.X R8, R13, R11, R8, P0 ;  /* 0x0000000b0d087225 */ /* 0x000fd000000e0408 */
.L_x_257:
[-CC-:B------:R-:W-:Y:S01]  /*8ae0*/  SHF.R.U64 R19, R8, R0.reuse, R9.reuse ;  /* 0x0000000008137219 */ /* 0x180fe20000001209 */
[----:B------:R-:W0:Y:S01]  /*8af0*/  LDC.64 R26, c[0x0][0x640] ;  /* 0x00019000ff1a7b82 */ /* 0x000e220000000a00 */
[----:B------:R-:W-:Y:S01]  /*8b00*/  SHF.R.U32.HI R0, RZ, R0, R9 ;  /* 0x00000000ff007219 */ /* 0x000fe20000011609 */
[----:B------:R-:W-:Y:S01]  /*8b10*/  ULDC UR4, c[0x0][0x150] ;  /* 0x0000540000047ab9 */ /* 0x000fe20000000800 */
[----:B------:R-:W-:Y:S01]  /*8b20*/  IADD3 R3, P0, RZ, -R19, RZ ;  /* 0x80000013ff037210 */ /* 0x000fe20007f1e0ff */
[----:B------:R-:W-:Y:S01]  /*8b30*/  IMAD.MOV.U32 R9, RZ, RZ, 0x1 ;  /* 0x00000001ff097424 */ /* 0x000fe200078e00ff */
[----:B------:R-:W-:-:S03]  /*8b40*/  I2FP.F32.U32 R8, R12 ;  /* 0x0000000c00087245 */ /* 0x000fc60000201000 */
[----:B--23--:R-:W1:Y:S01]  /*8b50*/  LDC R6, c[0x0][0x618] ;  /* 0x00018600ff067b82 */ /* 0x00ce620000000800 */
[----:B------:R-:W-:Y:S02]  /*8b60*/  IMAD.X R7, RZ, RZ, ~R0, P0 ;  /* 0x000000ffff077224 */ /* 0x000fe400000e0e00 */
[----:B------:R-:W-:Y:S01]  /*8b70*/  FMUL R8, R8, UR4 ;  /* 0x0000000408087c20 */ /* 0x000fe20008400000 */
[----:B------:R-:W-:Y:S01]  /*8b80*/  IMAD.WIDE.U32 R4, R3, R14, R16 ;  /* 0x0000000e03047225 */ /* 0x000fe200078e0010 */
[----:B------:R-:W-:-:S03]  /*8b90*/  ULDC UR4, c[0x0][0x154] ;  /* 0x0000550000047ab9 */ /* 0x000fc60000000800 */
[----:B------:R-:W-:Y:S01]  /*8ba0*/  IMAD R0, R7, R14, RZ ;  /* 0x0000000e07007224 */ /* 0x000fe200078e02ff */
[----:B------:R-:W2:Y:S01]  /*8bb0*/  LDC R22, c[0x0][0x608] ;  /* 0x00018200ff167b82 */ /* 0x000ea20000000800 */
[----:B------:R-:W3:Y:S02]  /*8bc0*/  F2I.U32.TRUNC.NTZ R8, R8 ;  /* 0x0000000800087305 */ /* 0x000ee4000020f000 */
[----:B------:R-:W-:Y:S01]  /*8bd0*/  IMAD R3, R3, R15, R0 ;  /* 0x0000000f03037224 */ /* 0x000fe200078e0200 */
[----:B------:R-:W-:-:S03]  /*8be0*/  I2FP.F32.U32 R0, R20 ;  /* 0x0000001400007245 */ /* 0x000fc60000201000 */
[----:B------:R-:W-:Y:S01]  /*8bf0*/  IMAD.IADD R3, R5, 0x1, R3 ;  /* 0x0000000105037824 */ /* 0x000fe200078e0203 */
[----:B------:R-:W4:Y:S01]  /*8c00*/  LDC R24, c[0x0][0x658] ;  /* 0x00019600ff187b82 */ /* 0x000f220000000800 */
[----:B0-----:R-:W-:-:S04]  /*8c10*/  ISETP.NE.U32.AND P0, PT, R26, RZ, PT ;  /* 0x000000ff1a00720c */ /* 0x001fc80003f05070 */
[----:B------:R-:W-:-:S03]  /*8c20*/  ISETP.NE.AND.EX P0, PT, R27, RZ, PT, P0 ;  /* 0x000000ff1b00720c */ /* 0x000fc60003f05300 */
[----:B------:R-:W0:Y:S01]  /*8c30*/  LDC R7, c[0x0][0x144] ;  /* 0x00005100ff077b82 */ /* 0x000e220000000800 */
[-CC-:B-1----:R-:W-:Y:S01]  /*8c40*/  SHF.R.U64 R10, R4, R6.reuse, R3.reuse ;  /* 0x00000006040a7219 */ /* 0x182fe20000001203 */
[----:B---3--:R-:W-:Y:S01]  /*8c50*/  IMAD.MOV R8, RZ, RZ, -R8 ;  /* 0x000000ffff087224 */ /* 0x008fe200078e0a08 */
[----:B------:R-:W-:Y:S01]  /*8c60*/  SHF.R.U32.HI R3, RZ, R6, R3 ;  /* 0x00000006ff037219 */ /* 0x000fe20000011603 */
[----:B------:R-:W-:-:S04]  /*8c70*/  FMUL R6, R0, UR4 ;  /* 0x0000000400067c20 */ /* 0x000fc80008400000 */
[----:B------:R-:W1:Y:S01]  /*8c80*/  LDC R15, c[0x0][0x148] ;  /* 0x00005200ff0f7b82 */ /* 0x000e620000000800 */
[----:B------:R3:W0:Y:S01]  /*8c90*/  F2I.U32.TRUNC.NTZ R14, R6 ;  /* 0x00000006000e7305 */ /* 0x000622000020f000 */
[-CC-:B--2---:R-:W-:Y:S02]  /*8ca0*/  SHF.R.U64 R0, R10, R22.reuse, R3.reuse ;  /* 0x000000160a007219 */ /* 0x184fe40000001203 */
[----:B------:R-:W-:-:S04]  /*8cb0*/  SHF.R.U32.HI R3, RZ, R22, R3 ;  /* 0x00000016ff037219 */ /* 0x000fc80000011603 */
[----:B------:R-:W2:Y:S01]  /*8cc0*/  LDC R21, c[0x0][0x600] ;  /* 0x00018000ff157b82 */ /* 0x000ea20000000800 */
[-CC-:B----4-:R-:W-:Y:S02]  /*8cd0*/  SHF.R.U64 R13, R0, R24.reuse, R3.reuse ;  /* 0x00000018000d7219 */ /* 0x190fe40000001203 */
[-C--:B------:R-:W-:Y:S02]  /*8ce0*/  SHF.R.U32.HI R5, RZ, R24.reuse, R3 ;  /* 0x00000018ff057219 */ /* 0x080fe40000011603 */
[----:B------:R-:W-:Y:S01]  /*8cf0*/  SHF.L.U32 R24, R9, R24, RZ ;  /* 0x0000001809187219 */ /* 0x000fe200000006ff */
[----:B------:R-:W-:Y:S02]  /*8d00*/  IMAD.MOV.U32 R4, RZ, RZ, R13 ;  /* 0x000000ffff047224 */ /* 0x000fe400078e000d */
[----:B------:R-:W4:Y:S01]  /*8d10*/  LDC R25, c[0x0][0x648] ;  /* 0x00019200ff197b82 */ /* 0x000f220000000800 */
[----:B0-----:R-:W-:-:S07]  /*8d20*/  IMAD R23, R7, R8, R12 ;  /* 0x0000000807177224 */ /* 0x001fce00078e020c */
[----:B------:R-:W0:Y:S08]  /*8d30*/  LDC R28, c[0x0][0x638] ;  /* 0x00018e00ff1c7b82 */ /* 0x000e300000000800 */
[----:B------:R-:W0:Y:S01]  /*8d40*/  LDC R29, c[0x0][0x610] ;  /* 0x00018400ff1d7b82 */ /* 0x000e220000000800 */
[----:B-123--:R-:W-:Y:S05]  /*8d50*/  @!P0 BRA `(.L_x_258) ;  /* 0x0000000000288947 */ /* 0x00efea0003800000 */
        /* <DEDUP_REMOVED lines=10> */
.L_x_258:
[----:B------:R-:W-:Y:S01]  /*8e00*/  ISETP.NE.AND P0, PT, R2, 0x1, PT ;  /* 0x000000010200780c */ /* 0x000fe20003f05270 */
[----:B------:R-:W-:Y:S01]  /*8e10*/  IMAD.MOV R14, RZ, RZ, -R14 ;  /* 0x000000ffff0e7224 */ /* 0x000fe200078e0a0e */
[----:B----4-:R-:W-:Y:S01]  /*8e20*/  SHF.R.U64 R3, R4, R25, R5 ;  /* 0x0000001904037219 */ /* 0x010fe20000001205 */
[----:B------:R-:W-:Y:S01]  /*8e30*/  VIADD R5, R21, 0xffffffff ;  /* 0xffffffff15057836 */ /* 0x000fe20000000000 */
[----:B------:R-:W-:-:S03]  /*8e40*/  LOP3.LUT R0, R0, R143, RZ, 0xc0, !PT ;  /* 0x0000008f00007212 */ /* 0x000fc600078ec0ff */
[----:B------:R-:W-:Y:S01]  /*8e50*/  IMAD.MOV R4, RZ, RZ, -R3 ;  /* 0x000000ffff047224 */ /* 0x000fe200078e0a03 */
[----:B------:R-:W-:Y:S01]  /*8e60*/  LOP3.LUT R10, R10, R5, RZ, 0xc0, !PT ;  /* 0x000000050a0a7212 */ /* 0x000fe200078ec0ff */
[----:B------:R-:W-:Y:S02]  /*8e70*/  IMAD R0, R24, R3, R0 ;  /* 0x0000000318007224 */ /* 0x000fe400078e0200 */
[----:B0-----:R-:W-:Y:S02]  /*8e80*/  IMAD R3, R4, R28, R13 ;  /* 0x0000001c04037224 */ /* 0x001fe400078e020d */
[----:B------:R-:W-:Y:S02]  /*8e90*/  @P0 IMAD R23, R15, R14, R20 ;  /* 0x0000000e0f170224 */ /* 0x000fe400078e0214 */
[----:B------:R-:W-:Y:S02]  /*8ea0*/  IMAD R5, R3, R21, R10 ;  /* 0x0000001503057224 */ /* 0x000fe400078e020a */
[----:B------:R-:W-:-:S02]  /*8eb0*/  IMAD R0, R0, R29, R23 ;  /* 0x0000001d00007224 */ /* 0x000fc400078e0217 */
[----:B------:R-:W-:-:S03]  /*8ec0*/  IMAD.MOV.U32 R4, RZ, RZ, 0x1 ;  /* 0x00000001ff047424 */ /* 0x000fc600078e00ff */
[----:B------:R-:W-:Y:S02]  /*8ed0*/  SEL R22, R5, R0, !P0 ;  /* 0x0000000005167207 */ /* 0x000fe40004000000 */
[----:B------:R-:W-:Y:S02]  /*8ee0*/  PRMT R3, R4, 0x7610, R3 ;  /* 0x0000761004037816 */ /* 0x000fe40000000003 */
[----:B------:R-:W-:-:S07]  /*8ef0*/  SEL R0, R0, R5, !P0 ;  /* 0x0000000500007207 */ /* 0x000fce0004000000 */
.L_x_256:
[----:B------:R-:W-:Y:S01]  /*8f00*/  LOP3.LUT P0, RZ, R3, 0xff, RZ, 0xc0, !PT ;  /* 0x000000ff03ff7812 */ /* 0x000fe2000780c0ff */
[----:B------:R-:W-:-:S12]  /*8f10*/  IMAD.MOV.U32 R23, RZ, RZ, R0 ;  /* 0x000000ffff177224 */ /* 0x000fd800078e0000 */
[----:B------:R-:W-:Y:S05]  /*8f20*/  @P0 BRA `(.L_x_259) ;  /* 0xffffff8000cc0947 */ /* 0x000fea000383ffff */
[----:B------:R-:W-:Y:S05]  /*8f30*/  EXIT ;  /* 0x000000000000794d */ /* 0x000fea0003800000 */
.L_x_4:
        /* <DEDUP_REMOVED lines=26> */
.L_x_261:
[--C-:B------:R-:W-:Y:S01]  /*90e0*/  SHF.R.U64 R14, R12, R20, R13.reuse ;  /* 0x000000140c0e7219 */ /* 0x100fe2000000120d */
[----:B------:R-:W0:Y:S01]  /*90f0*/  LDC R24, c[0x0][0x618] ;  /* 0x00018600ff187b82 */ /* 0x000e220000000800 */
[----:B------:R-:W-:Y:S01]  /*9100*/  I2FP.F32.U32 R8, R6 ;  /* 0x0000000600087245 */ /* 0x000fe20000201000 */
[----:B------:R-:W-:Y:S01]  /*9110*/  ULDC UR4, c[0x0][0x150] ;  /* 0x0000540000047ab9 */ /* 0x000fe20000000800 */
[----:B------:R-:W-:Y:S02]  /*9120*/  SHF.R.U32.HI R7, RZ, R20, R13 ;  /* 0x00000014ff077219 */ /* 0x000fe4000001160d */
[----:B------:R-:W-:Y:S01]  /*9130*/  IADD3 R11, P0, RZ, -R14, RZ ;  /* 0x8000000eff0b7210 */ /* 0x000fe20007f1e0ff */
[----:B------:R-:W-:Y:S01]  /*9140*/  FMUL R13, R8, UR4 ;  /* 0x00000004080d7c20 */ /* 0x000fe20008400000 */
[----:B------:R-:W-:Y:S01]  /*9150*/  ULDC UR4, c[0x0][0x154] ;  /* 0x0000550000047ab9 */ /* 0x000fe20000000800 */
[----:B------:R-:W1:Y:S02]  /*9160*/  LDC.64 R26, c[0x0][0x640] ;  /* 0x00019000ff1a7b82 */ /* 0x000e640000000a00 */
[----:B------:R-:W-:-:S02]  /*9170*/  IMAD.X R7, RZ, RZ, ~R7, P0 ;  /* 0x000000ffff077224 */ /* 0x000fc400000e0e07 */
[----:B------:R-:W2:Y:S01]  /*9180*/  F2I.U32.TRUNC.NTZ R13, R13 ;  /* 0x0000000d000d7305 */ /* 0x000ea2000020f000 */
[----:B------:R-:W-:-:S03]  /*9190*/  IMAD.WIDE.U32 R8, R11, R22, R16 ;  /* 0x000000160b087225 */ /* 0x000fc600078e0010 */
[----:B------:R-:W3:Y:S01]  /*91a0*/  LDC R15, c[0x0][0x144] ;  /* 0x00005100ff0f7b82 */ /* 0x000ee20000000800 */
[----:B------:R-:W-:-:S04]  /*91b0*/  IMAD R10, R7, R22, RZ ;  /* 0x00000016070a7224 */ /* 0x000fc800078e02ff */
[----:B------:R-:W-:Y:S02]  /*91c0*/  IMAD R7, R11, R23, R10 ;  /* 0x000000170b077224 */ /* 0x000fe400078e020a */
[----:B------:R-:W-:Y:S01]  /*91d0*/  IMAD.MOV.U32 R10, RZ, RZ, -0x1 ;  /* 0xffffffffff0a7424 */ /* 0x000fe200078e00ff */
[----:B------:R-:W4:Y:S01]  /*91e0*/  LDC R20, c[0x0][0x608] ;  /* 0x00018200ff147b82 */ /* 0x000f220000000800 */
[----:B------:R-:W-:Y:S01]  /*91f0*/  IMAD.IADD R7, R9, 0x1, R7 ;  /* 0x0000000109077824 */ /* 0x000fe200078e0207 */
[----:B------:R-:W-:-:S04]  /*9200*/  I2FP.F32.U32 R9, R5 ;  /* 0x0000000500097245 */ /* 0x000fc80000201000 */
[-C--:B0-----:R-:W-:Y:S01]  /*9210*/  SHF.R.U64 R12, R8, R24.reuse, R7 ;  /* 0x00000018080c7219 */ /* 0x081fe20000001207 */
[----:B--2---:R-:W-:Y:S01]  /*9220*/  IMAD.MOV R8, RZ, RZ, -R13 ;  /* 0x000000ffff087224 */ /* 0x004fe200078e0a0d */
[----:B------:R-:W0:Y:S01]  /*9230*/  LDC R11, c[0x0][0x658] ;  /* 0x00019600ff0b7b82 */ /* 0x000e220000000800 */
[----:B-1----:R-:W-:Y:S01]  /*9240*/  ISETP.NE.U32.AND P0, PT, R26, RZ, PT ;  /* 0x000000ff1a00720c */ /* 0x002fe20003f05070 */
[----:B------:R-:W-:Y:S01]  /*9250*/  FMUL R9, R9, UR4 ;  /* 0x0000000409097c20 */ /* 0x000fe20008400000 */
[----:B------:R-:W-:Y:S02]  /*9260*/  SHF.R.U32.HI R7, RZ, R24, R7 ;  /* 0x00000018ff077219 */ /* 0x000fe40000011607 */
[----:B------:R-:W-:-:S03]  /*9270*/  ISETP.NE.AND.EX P0, PT, R27, RZ, PT, P0 ;  /* 0x000000ff1b00720c */ /* 0x000fc60003f05300 */
[----:B------:R-:W1:Y:S01]  /*9280*/  LDC R22, c[0x0][0x148] ;  /* 0x00005200ff167b82 */ /* 0x000e620000000800 */
[----:B---3--:R-:W-:Y:S02]  /*9290*/  IMAD R23, R15, R8, R6 ;  /* 0x000000080f177224 */ /* 0x008fe400078e0206 */
[----:B------:R-:W-:-:S05]  /*92a0*/  IMAD.MOV.U32 R8, RZ, RZ, 0x1 ;  /* 0x00000001ff087424 */ /* 0x000fca00078e00ff */
[----:B------:R-:W2:Y:S01]  /*92b0*/  LDC R21, c[0x0][0x600] ;  /* 0x00018000ff157b82 */ /* 0x000ea20000000800 */
[-CC-:B----4-:R-:W-:Y:S02]  /*92c0*/  SHF.R.U64 R15, R12, R20.reuse, R7.reuse ;  /* 0x000000140c0f7219 */ /* 0x190fe40000001207 */
[----:B------:R-:W-:Y:S02]  /*92d0*/  SHF.R.U32.HI R6, RZ, R20, R7 ;  /* 0x00000014ff067219 */ /* 0x000fe40000011607 */
[----:B------:R3:W4:Y:S03]  /*92e0*/  F2I.U32.TRUNC.NTZ R20, R9 ;  /* 0x0000000900147305 */ /* 0x000726000020f000 */
[----:B------:R-:W1:Y:S01]  /*92f0*/  LDC R25, c[0x0][0x648] ;  /* 0x00019200ff197b82 */ /* 0x000e620000000800 */
[-C--:B0-----:R-:W-:Y:S02]  /*9300*/  SHF.R.U64 R19, R15, R11.reuse, R6 ;  /* 0x0000000b0f137219 */ /* 0x081fe40000001206 */
[----:B------:R-:W-:-:S02]  /*9310*/  SHF.L.U32 R10, R10, R11, RZ ;  /* 0x0000000b0a0a7219 */ /* 0x000fc400000006ff */
[-C--:B------:R-:W-:Y:S01]  /*9320*/  SHF.R.U32.HI R7, RZ, R11.reuse, R6 ;  /* 0x0000000bff077219 */ /* 0x080fe20000011606 */
[----:B------:R-:W-:Y:S01]  /*9330*/  IMAD.MOV.U32 R6, RZ, RZ, R19 ;  /* 0x000000ffff067224 */ /* 0x000fe200078e0013 */
[----:B------:R-:W-:Y:S01]  /*9340*/  SHF.L.U32 R24, R8, R11, RZ ;  /* 0x0000000b08187219 */ /* 0x000fe200000006ff */
[----:B------:R-:W0:Y:S01]  /*9350*/  LDC R28, c[0x0][0x638] ;  /* 0x00018e00ff1c7b82 */ /* 0x000e220000000800 */
[----:B------:R-:W-:-:S07]  /*9360*/  LOP3.LUT R30, RZ, R10, RZ, 0x33, !PT ;  /* 0x0000000aff1e7212 */ /* 0x000fce00078e33ff */
[----:B------:R-:W0:Y:S01]  /*9370*/  LDC R29, c[0x0][0x610] ;  /* 0x00018400ff1d7b82 */ /* 0x000e220000000800 */
[----:B---34-:R-:W-:Y:S05]  /*9380*/  @!P0 BRA `(.L_x_262) ;  /* 0x0000000000288947 */ /* 0x018fea0003800000 */
[----:B------:R-:W3:Y:S02]  /*9390*/  LDC R6, c[0x0][0x64c] ;  /* 0x00019300ff067b82 */ /* 0x000ee40000000800 */
[----:B---3--:R-:W-:-:S05]  /*93a0*/  IADD3 R11, P0, R19, R6, RZ ;  /* 0x00000006130b7210 */ /* 0x008fca0007f1e0ff */
        /* <DEDUP_REMOVED lines=8> */
.L_x_262:
[----:B------:R-:W-:Y:S01]  /*9430*/  ISETP.NE.AND P0, PT, R2, 0x1, PT ;  /* 0x000000010200780c */ /* 0x000fe20003f05270 */
[----:B--2---:R-:W-:Y:S01]  /*9440*/  VIADD R9, R21, 0xffffffff ;  /* 0xffffffff15097836 */ /* 0x004fe20000000000 */
[----:B-1----:R-:W-:Y:S01]  /*9450*/  SHF.R.U64 R7, R6, R25, R7 ;  /* 0x0000001906077219 */ /* 0x002fe20000001207 */
[----:B------:R-:W-:Y:S01]  /*9460*/  IMAD.MOV R20, RZ, RZ, -R20 ;  /* 0x000000ffff147224 */ /* 0x000fe200078e0a14 */
[----:B------:R-:W-:Y:S02]  /*9470*/  LOP3.LUT R6, R15, R30, RZ, 0xc0, !PT ;  /* 0x0000001e0f067212 */ /* 0x000fe400078ec0ff */
[----:B------:R-:W-:Y:S01]  /*9480*/  LOP3.LUT R12, R12, R9, RZ, 0xc0, !PT ;  /* 0x000000090c0c7212 */ /* 0x000fe200078ec0ff */
[----:B------:R-:W-:Y:S02]  /*9490*/  IMAD.MOV R8, RZ, RZ, -R7 ;  /* 0x000000ffff087224 */ /* 0x000fe400078e0a07 */
[----:B------:R-:W-:Y:S02]  /*94a0*/  IMAD R6, R24, R7, R6 ;  /* 0x0000000718067224 */ /* 0x000fe400078e0206 */
[----:B------:R-:W-:-:S02]  /*94b0*/  IMAD.MOV.U32 R9, RZ, RZ, 0x1 ;  /* 0x00000001ff097424 */ /* 0x000fc400078e00ff */
[----:B------:R-:W-:Y:S02]  /*94c0*/  @P0 IMAD R23, R22, R20, R5 ;  /* 0x0000001416170224 */ /* 0x000fe400078e0205 */
[----:B0-----:R-:W-:Y:S02]  /*94d0*/  IMAD R5, R8, R28, R19 ;  /* 0x0000001c08057224 */ /* 0x001fe400078e0213 */
[----:B------:R-:W-:Y:S02]  /*94e0*/  IMAD R19, R6, R29, R23 ;  /* 0x0000001d06137224 */ /* 0x000fe400078e0217 */
[----:B------:R-:W-:Y:S02]  /*94f0*/  IMAD R6, R5, R21, R12 ;  /* 0x0000001505067224 */ /* 0x000fe400078e020c */
[----:B------:R-:W-:-:S03]  /*9500*/  IMAD.MOV.U32 R8, RZ, RZ, R14 ;  /* 0x000000ffff087224 */ /* 0x000fc600078e000e */
[----:B------:R-:W-:Y:S02]  /*9510*/  SEL R20, R6, R19, !P0 ;  /* 0x0000001306147207 */ /* 0x000fe40004000000 */
[----:B------:R-:W-:-:S07]  /*9520*/  SEL R19, R19, R6, !P0 ;  /* 0x0000000613137207 */ /* 0x000fce0004000000 */
.L_x_260:
[----:B------:R-:W-:-:S08]  /*9530*/  NOP ;  /* 0x0000000000007918 */ /* 0x000fd00000000000 */
[----:B------:R-:W0:-:S00]  /*9540*/  USETMAXREG.DEALLOC.CTAPOOL 0x28 ;  /* 0x00000028000079c8 */ /* 0x000e0000080e0500 */
[----:B0-----:R-:W-:-:S13]  /*9550*/  ISETP.NE.AND P0, PT, R0, RZ, PT ;  /* 0x000000ff0000720c */ /* 0x001fda0003f05270 */
[----:B------:R-:W-:Y:S05]  /*9560*/  @P0 EXIT ;  /* 0x000000000000094d */ /* 0x000fea0003800000 */
[----:B------:R-:W-:Y:S01]  /*9570*/  LOP3.LUT P0, RZ, R9, 0xff, RZ, 0xc0, !PT ;  /* 0x000000ff09ff7812 */ /* 0x000fe2000780c0ff */
[----:B------:R-:W-:Y:S02]  /*9580*/  IMAD.MOV.U32 R0, RZ, RZ, 0x1 ;  /* 0x00000001ff007424 */ /* 0x000fe400078e00ff */
[----:B------:R-:W-:-:S10]  /*9590*/  IMAD.MOV.U32 R12, RZ, RZ, RZ ;  /* 0x000000ffff0c7224 */ /* 0x000fd400078e00ff */
[----:B------:R-:W-:Y:S05]  /*95a0*/  @!P0 BRA `(.L_x_263) ;  /* 0x0000000c00148947 */ /* 0x000fea0003800000 */
[----:B------:R-:W0:Y:S01]  /*95b0*/  LDC R0, c[0x0][0x28c] ;  /* 0x0000a300ff007b82 */ /* 0x000e220000000800 */
[----:B------:R-:W-:Y:S01]  /*95c0*/  LOP3.LUT P0, RZ, R3, 0x1f, RZ, 0xc0, !PT ;  /* 0x0000001f03ff7812 */ /* 0x000fe2000780c0ff */
[----:B------:R-:W-:Y:S01]  /*95d0*/  ULDC UR5, c[0x0][0x658] ;  /* 0x0001960000057ab9 */ /* 0x000fe20000000800 */
[----:B------:R-:W-:Y:S01]  /*95e0*/  UMOV UR6, 0xffffffff ;  /* 0xffffffff00067882 */ /* 0x000fe20000000000 */
[----:B------:R-:W-:Y:S01]  /*95f0*/  BSSY B0, `(.L_x_263) ;  /* 0x00000c0000007945 */ /* 0x000fe20003800000 */
[----:B------:R-:W-:Y:S01]  /*9600*/  USHF.L.U32 UR6, UR6, UR5, URZ ;  /* 0x0000000506067299 */ /* 0x000fe2000800063f */
[C---:B------:R-:W-:Y:S01]  /*9610*/  ISETP.NE.AND P2, PT, R4.reuse, RZ, PT ;  /* 0x000000ff0400720c */ /* 0x040fe20003f45270 */
[----:B------:R-:W-:Y:S01]  /*9620*/  IMAD.MOV.U32 R13, RZ, RZ, 0x1 ;  /* 0x00000001ff0d7424 */ /* 0x000fe200078e00ff */
[----:B------:R-:W-:Y:S01]  /*9630*/  ISETP.NE.OR P0, PT, R4, RZ, !P0 ;  /* 0x000000ff0400720c */ /* 0x000fe20004705670 */
[----:B------:R-:W-:Y:S01]  /*9640*/  IMAD.MOV.U32 R12, RZ, RZ, RZ ;  /* 0x000000ffff0c7224 */ /* 0x000fe200078e00ff */
[----:B------:R-:W-:Y:S01]  /*9650*/  LOP3.LUT R11, R18, 0x2, RZ, 0xfc, !PT ;  /* 0x00000002120b7812 */ /* 0x000fe200078efcff */
[----:B------:R-:W-:Y:S01]  /*9660*/  ULDC UR4, c[0x0][0x600] ;  /* 0x0001800000047ab9 */ /* 0x000fe20000000800 */
[----:B------:R-:W-:Y:S01]  /*9670*/  UMOV UR7, 0x1 ;  /* 0x0000000100077882 */ /* 0x000fe20000000000 */
[----:B------:R-:W-:-:S02]  /*9680*/  UIADD3 UR15, UR4, -0x1, URZ ;  /* 0xffffffff040f7890 */ /* 0x000fc4000fffe03f */
[----:B------:R-:W-:Y:S02]  /*9690*/  USHF.L.U32 UR17, UR7, UR5, URZ ;  /* 0x0000000507117299 */ /* 0x000fe4000800063f */
[----:B------:R-:W-:Y:S01]  /*96a0*/  ULOP3.LUT UR16, URZ, UR6, URZ, 0x33, !UPT ;  /* 0x000000063f107292 */ /* 0x000fe2000f8e333f */
[----:B------:R-:W-:Y:S01]  /*96b0*/  ULDC.64 UR20, c[0x0][0x198] ;  /* 0x0000660000147ab9 */ /* 0x000fe20000000a00 */
[----:B0-----:R-:W-:-:S05]  /*96c0*/  VIADD R0, R0, 0x3f ;  /* 0x0000003f00007836 */ /* 0x001fca0000000000 */
[----:B------:R-:W-:-:S04]  /*96d0*/  SHF.R.S32.HI R3, RZ, 0x1f, R0 ;  /* 0x0000001fff037819 */ /* 0x000fc80000011400 */
[----:B------:R-:W-:Y:S01]  /*96e0*/  LEA.HI R3, R3, R0, RZ, 0x6 ;  /* 0x0000000003037211 */ /* 0x000fe200078f30ff */
[----:B------:R-:W-:-:S03]  /*96f0*/  IMAD.MOV.U32 R0, RZ, RZ, 0x1 ;  /* 0x00000001ff007424 */ /* 0x000fc600078e00ff */
[----:B------:R-:W-:-:S05]  /*9700*/  SHF.R.S32.HI R3, RZ, 0x6, R3 ;  /* 0x00000006ff037819 */ /* 0x000fca0000011403 */
[----:B------:R-:W-:-:S07]  /*9710*/  VIADD R10, R3, 0x1 ;  /* 0x00000001030a7836 */ /* 0x000fce0000000000 */
.L_x_275:
[----:B------:R-:W-:-:S03]  /*9720*/  UMOV UR4, 0xffffffff ;  /* 0xffffffff00047882 */ /* 0x000fc60000000000 */
[----:B------:R-:W-:Y:S05]  /*9730*/  BRA.DIV UR4, `(.L_x_264) ;  /* 0x0000001204947947 */ /* 0x000fea000b800000 */
[----:B------:R-:W-:-:S13]  /*9740*/  ELECT P6, URZ, PT ;  /* 0x00000000003f782f */ /* 0x000fda00038c0000 */
.L_x_293:
[----:B------:R-:W0:Y:S01]  /*9750*/  LDC R4, c[0x0][0x28c] ;  /* 0x0000a300ff047b82 */ /* 0x000e220000000800 */
[----:B------:R-:W-:Y:S01]  /*9760*/  BSSY B1, `(.L_x_265) ;  /* 0x0000037000017945 */ /* 0x000fe20003800000 */
[----:B0-----:R-:W-:-:S13]  /*9770*/  ISETP.LT.OR P6, PT, R4, 0x1, !P6 ;  /* 0x000000010400780c */ /* 0x001fda00077c1670 */
[----:B------:R-:W-:Y:S05]  /*9780*/  @P6 BRA `(.L_x_266) ;  /* 0x0000000000d06947 */ /* 0x000fea0003800000 */
[----:B------:R-:W-:Y:S02]  /*9790*/  IMAD R20, R20, 0x70, RZ ;  /* 0x0000007014147824 */ /* 0x000fe400078e02ff */
[----:B------:R-:W-:Y:S02]  /*97a0*/  IMAD R19, R19, 0xc0, RZ ;  /* 0x000000c013137824 */ /* 0x000fe400078e02ff */
[----:B------:R-:W-:Y:S02]  /*97b0*/  IMAD.MOV.U32 R21, RZ, RZ, RZ ;  /* 0x000000ffff157224 */ /* 0x000fe400078e00ff */
[----:B------:R-:W-:Y:S02]  /*97c0*/  IMAD.MOV.U32 R4, RZ, RZ, R10 ;  /* 0x000000ffff047224 */ /* 0x000fe400078e000a */
[----:B------:R-:W-:Y:S02]  /*97d0*/  IMAD.MOV.U32 R5, RZ, RZ, R0 ;  /* 0x000000ffff057224 */ /* 0x000fe400078e0000 */
[----:B------:R-:W-:-:S07]  /*97e0*/  IMAD.MOV.U32 R6, RZ, RZ, R12 ;  /* 0x000000ffff067224 */ /* 0x000fce00078e000c */
.L_x_270:
[----:B------:R-:W0:Y:S01]  /*97f0*/  S2R R14, SR_CgaCtaId ;  /* 0x00000000000e7919 */ /* 0x000e220000008800 */
[----:B------:R-:W-:Y:S01]  /*9800*/  MOV R7, 0x400 ;  /* 0x0000040000077802 */ /* 0x000fe20000000f00 */
[----:B------:R-:W1:Y:S03]  /*9810*/  @!P2 LDC R9, c[0x0][0x500] ;  /* 0x00014000ff09ab82 */ /* 0x000e660000000800 */
[----:B0-----:R-:W-:Y:S02]  /*9820*/  LEA R15, R14, R7, 0x18 ;  /* 0x000000070e0f7211 */ /* 0x001fe400078ec0ff */
[----:B------:R-:W-:-:S03]  /*9830*/  SHF.L.U32 R7, R5, 0x1f, RZ ;  /* 0x0000001f05077819 */ /* 0x000fc600000006ff */
[----:B------:R-:W-:-:S04]  /*9840*/  IMAD R14, R6, 0x8, R15 ;  /* 0x00000008060e7824 */ /* 0x000fc800078e020f */
[----:B------:R-:W0:Y:S02]  /*9850*/  SYNCS.PHASECHK.TRANS64.TRYWAIT P1, [R14+URZ+0x58], R7 ;  /* 0x000058070e0075a7 */ /* 0x000e24000802017f */
[----:B01----:R-:W-:Y:S05]  /*9860*/  @!P1 BRA `(.L_x_267) ;  /* 0x0000001000689947 */ /* 0x003fea0003800000 */
.L_x_294:
[----:B0-----:R-:W-:Y:S01]  /*9870*/  PRMT R7, R11, 0x9910, RZ ;  /* 0x000099100b077816 */ /* 0x001fe200000000ff */
[----:B------:R0:W-:Y:S03]  /*9880*/  @!P2 SYNCS.ARRIVE.TRANS64 RZ, [R14+URZ], R9 ;  /* 0x000000090effa9a7 */ /* 0x0001e6000800003f */
[----:B------:R-:W-:-:S13]  /*9890*/  ISETP.NE.AND P1, PT, R7, 0x2, PT ;  /* 0x000000020700780c */ /* 0x000fda0003f25270 */
[----:B0-----:R-:W-:Y:S05]  /*98a0*/  @P1 BRA `(.L_x_268) ;  /* 0x0000000000041947 */ /* 0x001fea0003800000 */
[----:B------:R-:W-:Y:S01]  /*98b0*/  BPT.TRAP 0x1 ;  /* 0x000000040000795c */ /* 0x000fe20000300000 */
.L_x_268:
[----:B------:R-:W-:Y:S05]  /*98c0*/  @P0 BRA `(.L_x_269) ;  /* 0x0000000000040947 */ /* 0x000fea0003800000 */
[----:B------:R-:W-:Y:S01]  /*98d0*/  BPT.TRAP 0x1 ;  /* 0x000000040000795c */ /* 0x000fe20000300000 */
.L_x_269:
[--C-:B------:R-:W-:Y:S01]  /*98e0*/  IMAD R7, R6, 0x3000, R15.reuse ;  /* 0x0000300006077824 */ /* 0x100fe200078e020f */
[----:B------:R-:W-:Y:S01]  /*98f0*/  R2UR UR9, R14 ;  /* 0x000000000e0972ca */ /* 0x000fe200000e0000 */
[----:B------:R-:W-:Y:S01]  /*9900*/  IMAD R15, R6, 0x1c00, R15 ;  /* 0x00001c00060f7824 */ /* 0x000fe200078e020f */
[----:B------:R-:W-:Y:S01]  /*9910*/  UIADD3 UR4, UP0, UR20, 0xf0, URZ ;  /* 0x000000f014047890 */ /* 0x000fe2000ff1e03f */
[----:B------:R-:W-:Y:S01]  /*9920*/  VIADD R4, R4, 0xffffffff ;  /* 0xffffffff04047836 */ /* 0x000fe20000000000 */
[----:B------:R-:W-:Y:S01]  /*9930*/  R2UR UR5, R7 ;  /* 0x00000000070572ca */ /* 0x000fe200000e0000 */
[----:B------:R-:W-:Y:S01]  /*9940*/  UIADD3 UR22, UP1, UR20, 0x1f0, URZ ;  /* 0x000001f014167890 */ /* 0x000fe2000ff3e03f */
[----:B------:R-:W-:Y:S01]  /*9950*/  R2UR UR8, R15 ;  /* 0x000000000f0872ca */ /* 0x000fe200000e0000 */
[----:B------:R-:W-:Y:S01]  /*9960*/  VIADD R6, R6, 0x1 ;  /* 0x0000000106067836 */ /* 0x000fe20000000000 */
[----:B------:R-:W-:Y:S01]  /*9970*/  R2UR UR11, R19 ;  /* 0x00000000130b72ca */ /* 0x000fe200000e0000 */
[----:B------:R-:W-:Y:S01]  /*9980*/  UIADD3.X UR23, URZ, UR21, URZ, UP1, !UPT ;  /* 0x000000153f177290 */ /* 0x000fe20008ffe43f */
[C---:B------:R-:W-:Y:S01]  /*9990*/  R2UR UR10, R21.reuse ;  /* 0x00000000150a72ca */ /* 0x040fe200000e0000 */
[----:B------:R-:W-:Y:S01]  /*99a0*/  UMOV UR6, 0x0 ;  /* 0x0000000000067882 */ /* 0x000fe20000000000 */
[----:B------:R-:W-:Y:S01]  /*99b0*/  R2UR UR12, R8 ;  /* 0x00000000080c72ca */ /* 0x000fe200000e0000 */
[----:B------:R-:W-:Y:S01]  /*99c0*/  UMOV UR7, 0x10000000 ;  /* 0x1000000000077882 */ /* 0x000fe20000000000 */
[----:B------:R-:W-:Y:S01]  /*99d0*/  R2UR UR18, R20 ;  /* 0x00000000141272ca */ /* 0x000fe200000e0000 */
[----:B------:R-:W-:Y:S01]  /*99e0*/  VIADD R21, R21, 0x40 ;  /* 0x0000004015157836 */ /* 0x000fe20000000000 */
[----:B------:R-:W-:Y:S01]  /*99f0*/  ISETP.GT.AND P3, PT, R4, 0x1, PT ;  /* 0x000000010400780c */ /* 0x000fe20003f64270 */
[----:B------:R-:W-:Y:S01]  /*9a00*/  UIADD3 UR13, UR5, 0x180, URZ ;  /* 0x00000180050d7890 */ /* 0x000fe2000fffe03f */
[----:B------:R-:W-:Y:S01]  /*9a10*/  ISETP.NE.AND P1, PT, R6, 0xb, PT ;  /* 0x0000000b0600780c */ /* 0x000fe20003f25270 */
[----:B------:R-:W-:-:S02]  /*9a20*/  UIADD3.X UR5, URZ, UR21, URZ, UP0, !UPT ;  /* 0x000000153f057290 */ /* 0x000fc400087fe43f */
[----:B------:R-:W-:Y:S01]  /*9a30*/  UIADD3 UR14, UR8, 0x21180, URZ ;  /* 0x00021180080e7890 */ /* 0x000fe2000fffe03f */
[----:B------:R-:W-:Y:S02]  /*9a40*/  SEL R14, RZ, 0x1, P1 ;  /* 0x00000001ff0e7807 */ /* 0x000fe40000800000 */
[----:B------:R-:W-:Y:S01]  /*9a50*/  UMOV UR8, UR13 ;  /* 0x0000000d00087c82 */ /* 0x000fe20008000000 */
[----:B------:R-:W-:Y:S02]  /*9a60*/  SEL R6, R6, RZ, P1 ;  /* 0x000000ff06067207 */ /* 0x000fe40000800000 */
[----:B------:R-:W-:Y:S01]  /*9a70*/  LOP3.LUT R5, R5, R14, RZ, 0x3c, !PT ;  /* 0x0000000e05057212 */ /* 0x000fe200078e3cff */
[----:B------:R0:W-:Y:S02]  /*9a80*/  UTMALDG.3D [UR8], [UR4], desc[UR6] ;  /* 0x00000608040075b4 */ /* 0x0001e40008011000 */
[----:B0-----:R-:W-:Y:S01]  /*9a90*/  UMOV UR8, UR14 ;  /* 0x0000000e00087c82 */ /* 0x001fe20008000000 */
[----:B------:R-:W-:-:S02]  /*9aa0*/  UMOV UR11, UR18 ;  /* 0x00000012000b7c82 */ /* 0x000fc40008000000 */
[----:B------:R0:W-:Y:S02]  /*9ab0*/  UTMALDG.3D [UR8], [UR22], desc[UR6] ;  /* 0x00000608160075b4 */ /* 0x0001e40008011000 */
[----:B0-----:R-:W-:Y:S05]  /*9ac0*/  @P3 BRA `(.L_x_270) ;  /* 0xfffffffc00483947 */ /* 0x001fea000383ffff */
.L_x_266:
[----:B------:R-:W-:Y:S05]  /*9ad0*/  BSYNC B1 ;  /* 0x0000000000017941 */ /* 0x000fea0003800000 */
.L_x_265:
[----:B------:R-:W-:Y:S01]  /*9ae0*/  LOP3.LUT P3, RZ, R13, 0xff, RZ, 0xc0, !PT ;  /* 0x000000ff0dff7812 */ /* 0x000fe2000786c0ff */
[----:B------:R-:W-:Y:S01]  /*9af0*/  IMAD.IADD R12, R3, 0x1, R12 ;  /* 0x00000001030c7824 */ /* 0x000fe200078e020c */
[----:B------:R-:W-:Y:S01]  /*9b00*/  IADD3 R16, P4, R16, UR42, RZ ;  /* 0x0000002a10107c10 */ /* 0x000fe2000ff9e0ff */
[----:B------:R-:W-:Y:S01]  /*9b10*/  ULDC.64 UR4, c[0x0][0x650] ;  /* 0x0001940000047ab9 */ /* 0x000fe20000000a00 */
[----:B------:R-:W-:Y:S01]  /*9b20*/  BSSY B1, `(.L_x_271) ;  /* 0x000006a000017945 */ /* 0x000fe20003800000 */
[----:B------:R-:W-:Y:S01]  /*9b30*/  IMAD.MOV.U32 R19, RZ, RZ, -0x1 ;  /* 0xffffffffff137424 */ /* 0x000fe200078e00ff */
[----:B------:R-:W-:Y:S01]  /*9b40*/  ISETP.GT.U32.AND P1, PT, R12, 0xa, PT ;  /* 0x0000000a0c00780c */ /* 0x000fe20003f24070 */
[----:B------:R-:W-:Y:S01]  /*9b50*/  IMAD.MOV.U32 R20, RZ, RZ, -0x1 ;  /* 0xffffffffff147424 */ /* 0x000fe200078e00ff */
[----:B------:R-:W-:Y:S01]  /*9b60*/  IADD3.X R17, R17, UR38, RZ, P4, !PT ;  /* 0x0000002611117c10 */ /* 0x000fe2000a7fe4ff */
[----:B------:R-:W-:Y:S01]  /*9b70*/  IMAD.MOV.U32 R8, RZ, RZ, -0x1 ;  /* 0xffffffffff087424 */ /* 0x000fe200078e00ff */
[----:B------:R-:W-:-:S02]  /*9b80*/  ISETP.LT.U32.AND P1, PT, R3, 0xb, P1 ;  /* 0x0000000b0300780c */ /* 0x000fc40000f21070 */
[----:B------:R-:W-:Y:S01]  /*9b90*/  PRMT R13, RZ, 0x7610, R13 ;  /* 0x00007610ff0d7816 */ /* 0x000fe2000000000d */
[----:B------:R-:W0:Y:S01]  /*9ba0*/  @P3 S2R R5, SR_CgaCtaId ;  /* 0x0000000000053919 */ /* 0x000e220000008800 */
[----:B------:R-:W-:-:S04]  /*9bb0*/  @P3 MOV R4, 0x400 ;  /* 0x0000040000043802 */ /* 0x000fc80000000f00 */
[----:B0-----:R-:W-:Y:S01]  /*9bc0*/  @P3 LEA R6, R5, R4, 0x18 ;  /* 0x0000000405063211 */ /* 0x001fe200078ec0ff */
[----:B------:R-:W-:-:S03]  /*9bd0*/  IMAD.WIDE.U32 R4, R12, -0x45d1745d, RZ ;  /* 0xba2e8ba30c047825 */ /* 0x000fc600078e00ff */
[----:B------:R0:W-:Y:S01]  /*9be0*/  @P3 SYNCS.ARRIVE.TRANS64.A1T0 RZ, [R6+URZ+0xc8], RZ ;  /* 0x0000c8ff06ff39a7 */ /* 0x0001e2000810003f */
[----:B------:R-:W-:Y:S02]  /*9bf0*/  ISETP.GE.U32.AND P3, PT, R3, 0xb, PT ;  /* 0x0000000b0300780c */ /* 0x000fe40003f66070 */
[----:B------:R-:W-:Y:S02]  /*9c00*/  SHF.R.U32.HI R7, RZ, 0x3, R5 ;  /* 0x00000003ff077819 */ /* 0x000fe40000011605 */
[----:B------:R-:W-:Y:S02]  /*9c10*/  SEL R5, RZ, 0x1, !P1 ;  /* 0x00000001ff057807 */ /* 0x000fe40004800000 */
[----:B------:R-:W-:Y:S01]  /*9c20*/  ISETP.GE.U32.AND P1, PT, R16, UR4, PT ;  /* 0x0000000410007c0c */ /* 0x000fe2000bf26070 */
[----:B------:R-:W-:Y:S01]  /*9c30*/  IMAD R12, R7, -0xb, R12 ;  /* 0xfffffff5070c7824 */ /* 0x000fe200078e020c */
[----:B------:R-:W-:Y:S02]  /*9c40*/  LOP3.LUT R0, R0, R5, RZ, 0x3c, !PT ;  /* 0x0000000500007212 */ /* 0x000fe400078e3cff */
[----:B------:R-:W-:-:S02]  /*9c50*/  ISETP.GE.U32.AND.EX P1, PT, R17, UR5, PT, P1 ;  /* 0x0000000511007c0c */ /* 0x000fc4000bf26110 */
[----:B------:R-:W-:Y:S02]  /*9c60*/  PRMT R4, RZ, 0x7610, R4 ;  /* 0x00007610ff047816 */ /* 0x000fe40000000004 */
[----:B------:R-:W-:-:S09]  /*9c70*/  @P3 LOP3.LUT R0, R0, 0x1, R7, 0x78, !PT ;  /* 0x0000000100003812 */ /* 0x000fd200078e7807 */
[----:B0-----:R-:W-:Y:S05]  /*9c80*/  @P1 BRA `(.L_x_272) ;  /* 0x00000004004c1947 */ /* 0x001fea0003800000 */
[----:B------:R-:W-:Y:S01]  /*9c90*/  ULDC.64 UR4, c[0x0][0x628] ;  /* 0x00018a0000047ab9 */ /* 0x000fe20000000a00 */
[----:B------:R-:W0:Y:S01]  /*9ca0*/  S2R R15, SR_CTAID.X ;  /* 0x00000000000f7919 */ /* 0x000e220000002500 */
[----:B------:R-:W-:Y:S01]  /*9cb0*/  ISETP.NE.U32.AND P1, PT, RZ, UR4, PT ;  /* 0x00000004ff007c0c */ /* 0x000fe2000bf25070 */
[----:B------:R-:W-:Y:S01]  /*9cc0*/  ULDC UR7, c[0x0][0x630] ;  /* 0x00018c0000077ab9 */ /* 0x000fe20000000800 */
[----:B------:R-:W-:Y:S01]  /*9cd0*/  IMAD.MOV.U32 R4, RZ, RZ, R16 ;  /* 0x000000ffff047224 */ /* 0x000fe200078e0010 */
[----:B------:R-:W1:Y:S01]  /*9ce0*/  S2R R14, SR_CTAID.Y ;  /* 0x00000000000e7919 */ /* 0x000e620000002600 */
[----:B------:R-:W-:Y:S01]  /*9cf0*/  ISETP.NE.AND.EX P1, PT, RZ, UR5, PT, P1 ;  /* 0x00000005ff007c0c */ /* 0x000fe2000bf25310 */
[----:B------:R-:W-:-:S12]  /*9d00*/  IMAD.MOV.U32 R5, RZ, RZ, R17 ;  /* 0x000000ffff057224 */ /* 0x000fd800078e0011 */
[----:B------:R-:W-:Y:S05]  /*9d10*/  @!P1 BRA `(.L_x_273) ;  /* 0x0000000000289947 */ /* 0x000fea0003800000 */
[----:B------:R-:W-:Y:S02]  /*9d20*/  ULDC UR6, c[0x0][0x634] ;  /* 0x00018d0000067ab9 */ /* 0x000fe40000000800 */
[----:B------:R-:W-:-:S05]  /*9d30*/  IADD3 R9, P1, R16, UR6, RZ ;  /* 0x0000000610097c10 */ /* 0x000fca000ff3e0ff */
[----:B------:R-:W-:-:S04]  /*9d40*/  IMAD.X R19, RZ, RZ, R17, P1 ;  /* 0x000000ffff137224 */ /* 0x000fc800008e0611 */
[----:B------:R-:W-:-:S04]  /*9d50*/  IMAD.WIDE.U32 R6, R19, UR4, RZ ;  /* 0x0000000413067c25 */ /* 0x000fc8000f8e00ff */
[----:B------:R-:W-:-:S04]  /*9d60*/  IMAD.WIDE.U32 R6, P1, R9, UR5, R6 ;  /* 0x0000000509067c25 */ /* 0x000fc8000f820006 */
[----:B------:R-:W-:-:S04]  /*9d70*/  IMAD.WIDE.U32 R8, R9, UR4, RZ ;  /* 0x0000000409087c25 */ /* 0x000fc8000f8e00ff */
[----:B------:R-:W-:Y:S01]  /*9d80*/  IMAD.X R5, RZ, RZ, RZ, P1 ;  /* 0x000000ffff057224 */ /* 0x000fe200008e06ff */
[----:B------:R-:W-:Y:S01]  /*9d90*/  IADD3 RZ, P1, R9, R6, RZ ;  /* 0x0000000609ff7210 */ /* 0x000fe20007f3e0ff */
[----:B------:R-:W-:-:S04]  /*9da0*/  IMAD.MOV.U32 R4, RZ, RZ, R7 ;  /* 0x000000ffff047224 */ /* 0x000fc800078e0007 */
[----:B------:R-:W-:-:S08]  /*9db0*/  IMAD.WIDE.U32.X R4, R19, UR5, R4, P1 ;  /* 0x0000000513047c25 */ /* 0x000fd000088e0404 */
.L_x_273:
[--C-:B------:R-:W-:Y:S01]  /*9dc0*/  SHF.R.U64 R8, R4, UR7, R5.reuse ;  /* 0x0000000704087c19 */ /* 0x100fe20008001205 */
[----:B------:R-:W-:Y:S01]  /*9dd0*/  ULDC.64 UR4, c[0x0][0x620] ;  /* 0x0001880000047ab9 */ /* 0x000fe20000000a00 */
[----:B------:R-:W-:Y:S01]  /*9de0*/  SHF.R.U32.HI R4, RZ, UR7, R5 ;  /* 0x00000007ff047c19 */ /* 0x000fe20008011605 */
[----:B------:R-:W2:Y:S01]  /*9df0*/  LDC R24, c[0x0][0x144] ;  /* 0x00005100ff187b82 */ /* 0x000ea20000000800 */
[----:B------:R-:W-:Y:S01]  /*9e00*/  IADD3 R7, P1, RZ, -R8, RZ ;  /* 0x80000008ff077210 */ /* 0x000fe20007f3e0ff */
[----:B------:R-:W-:Y:S01]  /*9e10*/  ULDC.64 UR8, c[0x0][0x640] ;  /* 0x0001900000087ab9 */ /* 0x000fe20000000a00 */
[----:B0-----:R-:W-:Y:S01]  /*9e20*/  I2FP.F32.U32 R9, R15 ;  /* 0x0000000f00097245 */ /* 0x001fe20000201000 */
[----:B------:R-:W-:Y:S02]  /*9e30*/  ULDC UR6, c[0x0][0x608] ;  /* 0x0001820000067ab9 */ /* 0x000fe40000000800 */
[----:B------:R-:W-:Y:S01]  /*9e40*/  IMAD.X R4, RZ, RZ, ~R4, P1 ;  /* 0x000000ffff047224 */ /* 0x000fe200008e0e04 */
[----:B------:R-:W-:Y:S01]  /*9e50*/  ISETP.NE.U32.AND P1, PT, RZ, UR8, PT ;  /* 0x00000008ff007c0c */ /* 0x000fe2000bf25070 */
[----:B------:R-:W0:Y:S02]  /*9e60*/  LDC R21, c[0x0][0x148] ;  /* 0x00005200ff157b82 */ /* 0x000e240000000800 */
[----:B------:R-:W-:Y:S01]  /*9e70*/  IMAD R6, R4, UR4, RZ ;  /* 0x0000000404067c24 */ /* 0x000fe2000f8e02ff */
[----:B------:R-:W-:Y:S01]  /*9e80*/  ISETP.NE.AND.EX P1, PT, RZ, UR9, PT, P1 ;  /* 0x00000009ff007c0c */ /* 0x000fe2000bf25310 */
[----:B------:R-:W-:Y:S01]  /*9e90*/  IMAD.WIDE.U32 R4, R7, UR4, R16 ;  /* 0x0000000407047c25 */ /* 0x000fe2000f8e0010 */
[----:B------:R-:W-:-:S03]  /*9ea0*/  ULDC UR4, c[0x0][0x150] ;  /* 0x0000540000047ab9 */ /* 0x000fc60000000800 */
[----:B------:R-:W-:Y:S02]  /*9eb0*/  IMAD R7, R7, UR5, R6 ;  /* 0x0000000507077c24 */ /* 0x000fe4000f8e0206 */
[----:B------:R-:W-:Y:S01]  /*9ec0*/  FMUL R6, R9, UR4 ;  /* 0x0000000409067c20 */ /* 0x000fe20008400000 */
[----:B------:R-:W-:Y:S01]  /*9ed0*/  ULDC UR4, c[0x0][0x618] ;  /* 0x0001860000047ab9 */ /* 0x000fe20000000800 */
[----:B------:R-:W-:Y:S01]  /*9ee0*/  ULDC UR5, c[0x0][0x154] ;  /* 0x0000550000057ab9 */ /* 0x000fe20000000800 */
[----:B------:R-:W-:-:S03]  /*9ef0*/  IMAD.IADD R5, R5, 0x1, R7 ;  /* 0x0000000105057824 */ /* 0x000fc600078e0207 */
[----:B------:R-:W3:Y:S02]  /*9f00*/  F2I.U32.TRUNC.NTZ R6, R6 ;  /* 0x0000000600067305 */ /* 0x000ee4000020f000 */
[----:B------:R-:W-:Y:S02]  /*9f10*/  SHF.R.U64 R9, R4, UR4, R5 ;  /* 0x0000000404097c19 */ /* 0x000fe40008001205 */
[----:B-1----:R-:W-:-:S05]  /*9f20*/  I2FP.F32.U32 R4, R14 ;  /* 0x0000000e00047245 */ /* 0x002fca0000201000 */
[----:B------:R-:W-:Y:S01]  /*9f30*/  FMUL R22, R4, UR5 ;  /* 0x0000000504167c20 */ /* 0x000fe20008400000 */
[----:B------:R-:W-:Y:S01]  /*9f40*/  SHF.R.U32.HI R4, RZ, UR4, R5 ;  /* 0x00000004ff047c19 */ /* 0x000fe20008011605 */
[----:B------:R-:W-:-:S03]  /*9f50*/  ULDC UR4, c[0x0][0x658] ;  /* 0x0001960000047ab9 */ /* 0x000fc60000000800 */
[--C-:B------:R-:W-:Y:S01]  /*9f60*/  SHF.R.U64 R20, R9, UR6, R4.reuse ;  /* 0x0000000609147c19 */ /* 0x100fe20008001204 */
[----:B------:R-:W1:Y:S01]  /*9f70*/  F2I.U32.TRUNC.NTZ R22, R22 ;  /* 0x0000001600167305 */ /* 0x000e62000020f000 */
[----:B------:R-:W-:Y:S01]  /*9f80*/  SHF.R.U32.HI R5, RZ, UR6, R4 ;  /* 0x00000006ff057c19 */ /* 0x000fe20008011604 */
[----:B---3--:R-:W-:-:S03]  /*9f90*/  IMAD.MOV R6, RZ, RZ, -R6 ;  /* 0x000000ffff067224 */ /* 0x008fc600078e0a06 */
[----:B------:R-:W-:Y:S01]  /*9fa0*/  SHF.R.U64 R19, R20, UR4, R5 ;  /* 0x0000000414137c19 */ /* 0x000fe20008001205 */
[----:B--2---:R-:W-:Y:S01]  /*9fb0*/  IMAD R15, R24, R6, R15 ;  /* 0x00000006180f7224 */ /* 0x004fe200078e020f */
[----:B------:R-:W-:-:S03]  /*9fc0*/  SHF.R.U32.HI R23, RZ, UR4, R5 ;  /* 0x00000004ff177c19 */ /* 0x000fc60008011605 */
[----:B------:R-:W-:Y:S02]  /*9fd0*/  IMAD.MOV.U32 R4, RZ, RZ, R19 ;  /* 0x000000ffff047224 */ /* 0x000fe400078e0013 */
[----:B------:R-:W-:Y:S01]  /*9fe0*/  IMAD.MOV.U32 R5, RZ, RZ, R23 ;  /* 0x000000ffff057224 */ /* 0x000fe200078e0017 */
[----:B-1----:R-:W-:Y:S06]  /*9ff0*/  @!P1 BRA `(.L_x_274) ;  /* 0x0000000000289947 */ /* 0x002fec0003800000 */
[----:B------:R-:W-:Y:S02]  /*a000*/  ULDC UR4, c[0x0][0x64c] ;  /* 0x0001930000047ab9 */ /* 0x000fe40000000800 */
[----:B------:R-:W-:-:S05]  /*a010*/  IADD3 R5, P1, R19, UR4, RZ ;  /* 0x0000000413057c10 */ /* 0x000fca000ff3e0ff */
[----:B------:R-:W-:-:S04]  /*a020*/  IMAD.X R23, RZ, RZ, R23, P1 ;  /* 0x000000ffff177224 */ /* 0x000fc800008e0617 */
[----:B------:R-:W-:-:S04]  /*a030*/  IMAD.WIDE.U32 R6, R23, UR8, RZ ;  /* 0x0000000817067c25 */ /* 0x000fc8000f8e00ff */
[----:B------:R-:W-:-:S04]  /*a040*/  IMAD.WIDE.U32 R6, P1, R5, UR9, R6 ;  /* 0x0000000905067c25 */ /* 0x000fc8000f820006 */
[----:B------:R-:W-:-:S04]  /*a050*/  IMAD.WIDE.U32 R4, R5, UR8, RZ ;  /* 0x0000000805047c25 */ /* 0x000fc8000f8e00ff */
[----:B------:R-:W-:Y:S01]  /*a060*/  IMAD.MOV.U32 R4, RZ, RZ, R7 ;  /* 0x000000ffff047224 */ /* 0x000fe200078e0007 */
[----:B------:R-:W-:Y:S01]  /*a070*/  IADD3 RZ, P3, R5, R6, RZ ;  /* 0x0000000605ff7210 */ /* 0x000fe20007f7e0ff */
[----:B------:R-:W-:-:S04]  /*a080*/  IMAD.X R5, RZ, RZ, RZ, P1 ;  /* 0x000000ffff057224 */ /* 0x000fc800008e06ff */
[----:B------:R-:W-:-:S08]  /*a090*/  IMAD.WIDE.U32.X R4, R23, UR9, R4, P3 ;  /* 0x0000000917047c25 */ /* 0x000fd000098e0404 */
.L_x_274:
[----:B------:R-:W-:Y:S01]  /*a0a0*/  ISETP.NE.AND P1, PT, R2, 0x1, PT ;  /* 0x000000010200780c */ /* 0x000fe20003f25270 */
[----:B------:R-:W-:Y:S01]  /*a0b0*/  ULDC UR4, c[0x0][0x648] ;  /* 0x0001920000047ab9 */ /* 0x000fe20000000800 */
[----:B------:R-:W-:Y:S01]  /*a0c0*/  LOP3.LUT R20, R20, UR16, RZ, 0xc0, !PT ;  /* 0x0000001014147c12 */ /* 0x000fe2000f8ec0ff */
[----:B------:R-:W-:Y:S01]  /*a0d0*/  IMAD.MOV R22, RZ, RZ, -R22 ;  /* 0x000000ffff167224 */ /* 0x000fe200078e0a16 */
[----:B------:R-:W-:Y:S01]  /*a0e0*/  SHF.R.U64 R5, R4, UR4, R5 ;  /* 0x0000000404057c19 */ /* 0x000fe20008001205 */
[----:B------:R-:W-:Y:S01]  /*a0f0*/  ULDC UR4, c[0x0][0x638] ;  /* 0x00018e0000047ab9 */ /* 0x000fe20000000800 */
[----:B------:R-:W-:Y:S01]  /*a100*/  LOP3.LUT R6, R9, UR15, RZ, 0xc0, !PT ;  /* 0x0000000f09067c12 */ /* 0x000fe2000f8ec0ff */
[----:B------:R-:W-:Y:S02]  /*a110*/  ULDC UR5, c[0x0][0x610] ;  /* 0x0001840000057ab9 */ /* 0x000fe40000000800 */
[----:B------:R-:W-:Y:S02]  /*a120*/  IMAD.MOV R4, RZ, RZ, -R5 ;  /* 0x000000ffff047224 */ /* 0x000fe400078e0a05 */
[----:B------:R-:W-:-:S02]  /*a130*/  IMAD R20, R5, UR17, R20 ;  /* 0x0000001105147c24 */ /* 0x000fc4000f8e0214 */
[----:B0-----:R-:W-:Y:S02]  /*a140*/  @P1 IMAD R15, R21, R22, R14 ;  /* 0x00000016150f1224 */ /* 0x001fe400078e020e */
[----:B------:R-:W-:Y:S01]  /*a150*/  IMAD R19, R4, UR4, R19 ;  /* 0x0000000404137c24 */ /* 0x000fe2000f8e0213 */
[----:B------:R-:W-:Y:S01]  /*a160*/  ULDC UR4, c[0x0][0x600] ;  /* 0x0001800000047ab9 */ /* 0x000fe20000000800 */
[----:B------:R-:W-:Y:S02]  /*a170*/  IMAD R15, R20, UR5, R15 ;  /* 0x00000005140f7c24 */ /* 0x000fe4000f8e020f */
[----:B------:R-:W-:Y:S02]  /*a180*/  IMAD R6, R19, UR4, R6 ;  /* 0x0000000413067c24 */ /* 0x000fe4000f8e0206 */
[----:B------:R-:W-:-:S03]  /*a190*/  IMAD.MOV.U32 R4, RZ, RZ, 0x1 ;  /* 0x00000001ff047424 */ /* 0x000fc600078e00ff */
[----:B------:R-:W-:Y:S02]  /*a1a0*/  SEL R20, R6, R15, !P1 ;  /* 0x0000000f06147207 */ /* 0x000fe40004800000 */
[----:B------:R-:W-:-:S07]  /*a1b0*/  SEL R19, R15, R6, !P1 ;  /* 0x000000060f137207 */ /* 0x000fce0004800000 */
.L_x_272:
[----:B------:R-:W-:Y:S05]  /*a1c0*/  BSYNC B1 ;  /* 0x0000000000017941 */ /* 0x000fea0003800000 */
.L_x_271:
[----:B------:R-:W-:-:S13]  /*a1d0*/  LOP3.LUT P1, RZ, R4, 0xff, RZ, 0xc0, !PT ;  /* 0x000000ff04ff7812 */ /* 0x000fda000782c0ff */
[----:B------:R-:W-:Y:S05]  /*a1e0*/  @P1 BRA `(.L_x_275) ;  /* 0xfffffff4004c1947 */ /* 0x000fea000383ffff */
[----:B------:R-:W-:Y:S05]  /*a1f0*/  BSYNC B0 ;  /* 0x0000000000007941 */ /* 0x000fea0003800000 */
.L_x_263:
[----:B------:R-:W-:-:S03]  /*a200*/  UMOV UR4, 0xffffffff ;  /* 0xffffffff00047882 */ /* 0x000fc60000000000 */
[----:B------:R-:W-:Y:S05]  /*a210*/  BRA.DIV UR4, `(.L_x_276) ;  /* 0x0000000a04107947 */ /* 0x000fea000b800000 */
[----:B------:R-:W-:-:S13]  /*a220*/  ELECT P6, URZ, PT ;  /* 0x00000000003f782f */ /* 0x000fda00038c0000 */
.L_x_297:
[----:B------:R-:W-:Y:S04]  /*a230*/  BSSY B0, `(.L_x_277) ;  /* 0x000006a000007945 */ /* 0x000fe80003800000 */
[----:B------:R-:W-:Y:S05]  /*a240*/  @!P6 BRA `(.L_x_278) ;  /* 0x0000000400a0e947 */ /* 0x000fea0003800000 */
[----:B------:R-:W-:-:S04]  /*a250*/  LOP3.LUT R18, R18, 0x2, RZ, 0xfc, !PT ;  /* 0x0000000212127812 */ /* 0x000fc800078efcff */
[----:B------:R-:W-:-:S13]  /*a260*/  ISETP.NE.AND P0, PT, R18, 0x3, PT ;  /* 0x000000031200780c */ /* 0x000fda0003f05270 */
[----:B------:R-:W-:Y:S05]  /*a270*/  @!P0 BRA `(.L_x_279) ;  /* 0x0000000000048947 */ /* 0x000fea0003800000 */
[----:B------:R-:W-:Y:S01]  /*a280*/  BPT.TRAP 0x1 ;  /* 0x000000040000795c */ /* 0x000fe20000300000 */
.L_x_279:
[----:B------:R-:W0:Y:S01]  /*a290*/  S2R R3, SR_CgaCtaId ;  /* 0x0000000000037919 */ /* 0x000e220000008800 */
[----:B------:R-:W-:-:S04]  /*a2a0*/  MOV R2, 0x400 ;  /* 0x0000040000027802 */ /* 0x000fc80000000f00 */
[----:B0-----:R-:W-:Y:S02]  /*a2b0*/  LEA R3, R3, R2, 0x18 ;  /* 0x0000000203037211 */ /* 0x001fe400078ec0ff */
[----:B------:R-:W-:-:S03]  /*a2c0*/  SHF.L.U32 R2, R0, 0x1f, RZ ;  /* 0x0000001f00027819 */ /* 0x000fc600000006ff */
[----:B------:R-:W-:-:S04]  /*a2d0*/  VIADD R3, R3, 0x58 ;  /* 0x0000005803037836 */ /* 0x000fc80000000000 */
[C---:B------:R-:W-:Y:S02]  /*a2e0*/  IMAD R7, R12.reuse, 0x8, R3 ;  /* 0x000000080c077824 */ /* 0x040fe400078e0203 */
[----:B------:R-:W-:Y:S02]  /*a2f0*/  VIADD R12, R12, 0x1 ;  /* 0x000000010c0c7836 */ /* 0x000fe40000000000 */
[----:B------:R-:W0:Y:S03]  /*a300*/  SYNCS.PHASECHK.TRANS64.TRYWAIT P0, [R7+URZ], R2 ;  /* 0x00000002070075a7 */ /* 0x000e26000800017f */
[----:B------:R-:W-:-:S04]  /*a310*/  ISETP.NE.AND P1, PT, R12, 0xb, PT ;  /* 0x0000000b0c00780c */ /* 0x000fc80003f25270 */
[----:B------:R-:W-:Y:S02]  /*a320*/  SEL R5, RZ, 0x1, P1 ;  /* 0x00000001ff057807 */ /* 0x000fe40000800000 */
[----:B------:R-:W-:Y:S02]  /*a330*/  SEL R12, R12, RZ, P1 ;  /* 0x000000ff0c0c7207 */ /* 0x000fe40000800000 */
[----:B------:R-:W-:-:S03]  /*a340*/  LOP3.LUT R5, R0, R5, RZ, 0x3c, !PT ;  /* 0x0000000500057212 */ /* 0x000fc600078e3cff */
[----:B------:R-:W-:Y:S01]  /*a350*/  IMAD R9, R12, 0x8, R3 ;  /* 0x000000080c097824 */ /* 0x000fe200078e0203 */
[----:B------:R-:W-:Y:S01]  /*a360*/  SHF.L.U32 R4, R5, 0x1f, RZ ;  /* 0x0000001f05047819 */ /* 0x000fe200000006ff */
[----:B0-----:R-:W-:Y:S06]  /*a370*/  @!P0 BRA `(.L_x_280) ;  /* 0x0000000400d88947 */ /* 0x001fec0003800000 */
.L_x_298:
[----:B------:R-:W1:Y:S01]  /*a380*/  SYNCS.PHASECHK.TRANS64.TRYWAIT P0, [R9+URZ], R4 ;  /* 0x00000004090075a7 */ /* 0x000e62000800017f */
[----:B------:R-:W-:-:S05]  /*a390*/  VIADD R0, R12, 0x1 ;  /* 0x000000010c007836 */ /* 0x000fca0000000000 */
[----:B------:R-:W-:-:S04]  /*a3a0*/  ISETP.NE.AND P1, PT, R0, 0xb, PT ;  /* 0x0000000b0000780c */ /* 0x000fc80003f25270 */
[----:B0-----:R-:W-:Y:S02]  /*a3b0*/  SEL R2, RZ, 0x1, P1 ;  /* 0x00000001ff027807 */ /* 0x001fe40000800000 */
[----:B------:R-:W-:Y:S02]  /*a3c0*/  SEL R0, R0, RZ, P1 ;  /* 0x000000ff00007207 */ /* 0x000fe40000800000 */
[----:B------:R-:W-:-:S03]  /*a3d0*/  LOP3.LUT R7, R5, R2, RZ, 0x3c, !PT ;  /* 0x0000000205077212 */ /* 0x000fc600078e3cff */
[----:B------:R-:W-:Y:S01]  /*a3e0*/  IMAD R6, R0, 0x8, R3 ;  /* 0x0000000800067824 */ /* 0x000fe200078e0203 */
[----:B------:R-:W-:Y:S01]  /*a3f0*/  SHF.L.U32 R5, R7, 0x1f, RZ ;  /* 0x0000001f07057819 */ /* 0x000fe200000006ff */
[----:B-1----:R-:W-:Y:S06]  /*a400*/  @!P0 BRA `(.L_x_281) ;  /* 0x0000000400c88947 */ /* 0x002fec0003800000 */
.L_x_299:
[----:B------:R-:W1:Y:S01]  /*a410*/  SYNCS.PHASECHK.TRANS64.TRYWAIT P0, [R6+URZ], R5 ;  /* 0x00000005060075a7 */ /* 0x000e62000800017f */
[----:B------:R-:W-:-:S05]  /*a420*/  VIADD R0, R0, 0x1 ;  /* 0x0000000100007836 */ /* 0x000fca0000000000 */
[----:B------:R-:W-:-:S04]  /*a430*/  ISETP.NE.AND P1, PT, R0, 0xb, PT ;  /* 0x0000000b0000780c */ /* 0x000fc80003f25270 */
[----:B------:R-:W-:Y:S02]  /*a440*/  SEL R2, RZ, 0x1, P1 ;  /* 0x00000001ff027807 */ /* 0x000fe40000800000 */
[----:B------:R-:W-:Y:S02]  /*a450*/  SEL R0, R0, RZ, P1 ;  /* 0x000000ff00007207 */ /* 0x000fe40000800000 */
[----:B------:R-:W-:-:S03]  /*a460*/  LOP3.LUT R7, R7, R2, RZ, 0x3c, !PT ;  /* 0x0000000207077212 */ /* 0x000fc600078e3cff */
[----:B0-----:R-:W-:Y:S01]  /*a470*/  IMAD R9, R0, 0x8, R3 ;  /* 0x0000000800097824 */ /* 0x001fe200078e0203 */
[----:B------:R-:W-:Y:S01]  /*a480*/  SHF.L.U32 R4, R7, 0x1f, RZ ;  /* 0x0000001f07047819 */ /* 0x000fe200000006ff */
[----:B-1----:R-:W-:Y:S06]  /*a490*/  @!P0 BRA `(.L_x_282) ;  /* 0x0000000400b88947 */ /* 0x002fec0003800000 */
.L_x_300:
        /* <DEDUP_REMOVED lines=9> */
.L_x_301:
        /* <DEDUP_REMOVED lines=9> */
.L_x_302:
        /* <DEDUP_REMOVED lines=9> */
.L_x_303:
        /* <DEDUP_REMOVED lines=9> */
.L_x_304:
        /* <DEDUP_REMOVED lines=9> */
.L_x_305:
        /* <DEDUP_REMOVED lines=9> */
.L_x_306:
[----:B------:R-:W1:Y:S01]  /*a800*/  SYNCS.PHASECHK.TRANS64.TRYWAIT P0, [R9+URZ], R4 ;  /* 0x00000004090075a7 */ /* 0x000e62000800017f */
[----:B------:R-:W-:-:S05]  /*a810*/  VIADD R0, R0, 0x1 ;  /* 0x0000000100007836 */ /* 0x000fca0000000000 */
[----:B------:R-:W-:-:S04]  /*a820*/  ISETP.NE.AND P1, PT, R0, 0xb, PT ;  /* 0x0000000b0000780c */ /* 0x000fc80003f25270 */
[----:B------:R-:W-:Y:S02]  /*a830*/  SEL R2, RZ, 0x1, P1 ;  /* 0x00000001ff027807 */ /* 0x000fe40000800000 */
[----:B------:R-:W-:Y:S02]  /*a840*/  SEL R0, R0, RZ, P1 ;  /* 0x000000ff00007207 */ /* 0x000fe40000800000 */
[----:B------:R-:W-:Y:S01]  /*a850*/  LOP3.LUT R2, R7, R2, RZ, 0x3c, !PT ;  /* 0x0000000207027212 */ /* 0x000fe200078e3cff */
[----:B-1----:R-:W-:Y:S06]  /*a860*/  @!P0 BRA `(.L_x_289) ;  /* 0x0000000400508947 */ /* 0x002fec0003800000 */
.L_x_307:
[----:B------:R-:W-:Y:S01]  /*a870*/  IMAD R3, R0, 0x8, R3 ;  /* 0x0000000800037824 */ /* 0x000fe200078e0203 */
[----:B------:R-:W-:-:S07]  /*a880*/  SHF.L.U32 R0, R2, 0x1f, RZ ;  /* 0x0000001f02007819 */ /* 0x000fce00000006ff */
.L_x_290:
[----:B--2---:R2:W3:Y:S02]  /*a890*/  SYNCS.PHASECHK.TRANS64.TRYWAIT P0, [R3+URZ], R0 ;  /* 0x00000000030075a7 */ /* 0x0044e4000800017f */
[----:B---3--:R-:W-:Y:S05]  /*a8a0*/  @!P0 NANOSLEEP.SYNCS 0x989680 ;  /* 0x009896800000895d */ /* 0x008fea0003900000 */
[----:B------:R-:W3:Y:S02]  /*a8b0*/  @!P0 SYNCS.PHASECHK.TRANS64 P0, [R3+URZ], R0 ;  /* 0x00000000030085a7 */ /* 0x000ee4000800007f */
[----:B---3--:R-:W-:Y:S05]  /*a8c0*/  @!P0 BRA `(.L_x_290) ;  /* 0xfffffffc00f08947 */ /* 0x008fea000383ffff */
.L_x_278:
[----:B------:R-:W-:Y:S05]  /*a8d0*/  BSYNC B0 ;  /* 0x0000000000007941 */ /* 0x000fea0003800000 */
.L_x_277:
[----:B------:R-:W-:Y:S05]  /*a8e0*/  EXIT ;  /* 0x000000000000794d */ /* 0x000fea0003800000 */
.L_x_18:
[----:B-1----:R1:W2:Y:S02]  /*a8f0*/  SYNCS.PHASECHK.TRANS64.TRYWAIT P1, [R3+URZ], R0 ;  /* 0x00000000030075a7 */ /* 0x0022a4000802017f */
[----:B--2---:R-:W-:Y:S05]  /*a900*/  @!P1 NANOSLEEP.SYNCS 0x989680 ;  /* 0x009896800000995d */ /* 0x004fea0003900000 */
[----:B------:R-:W2:Y:S02]  /*a910*/  @!P1 SYNCS.PHASECHK.TRANS64 P1, [R3+URZ], R0 ;  /* 0x00000000030095a7 */ /* 0x000ea4000802007f */
[----:B--2---:R-:W-:Y:S05]  /*a920*/  @!P1 BRA `(.L_x_18) ;  /* 0xfffffffc00f09947 */ /* 0x004fea000383ffff */
[----:B------:R-:W-:Y:S05]  /*a930*/  BRA `(.L_x_17) ;  /* 0xffffff6c00187947 */ /* 0x000fea000383ffff */
.L_x_23:
[----:B-1----:R1:W2:Y:S02]  /*a940*/  SYNCS.PHASECHK.TRANS64.TRYWAIT P1, [R5+URZ], R4 ;  /* 0x00000004050075a7 */ /* 0x0022a4000802017f */
[----:B--2---:R-:W-:Y:S05]  /*a950*/  @!P1 NANOSLEEP.SYNCS 0x989680 ;  /* 0x009896800000995d */ /* 0x004fea0003900000 */
[----:B------:R-:W2:Y:S02]  /*a960*/  @!P1 SYNCS.PHASECHK.TRANS64 P1, [R5+URZ], R4 ;  /* 0x00000004050095a7 */ /* 0x000ea4000802007f */
[----:B--2---:R-:W-:Y:S05]  /*a970*/  @!P1 BRA `(.L_x_23) ;  /* 0xfffffffc00f09947 */ /* 0x004fea000383ffff */
[----:B------:R-:W-:Y:S05]  /*a980*/  BRA `(.L_x_22) ;  /* 0xffffff78002c7947 */ /* 0x000fea000383ffff */
.L_x_264:
[----:B------:R-:W-:Y:S01]  /*a990*/  BSSY B1, `(.L_x_291) ;  /* 0x0000006000017945 */ /* 0x000fe20003800000 */
[----:B------:R-:W-:-:S07]  /*a9a0*/  IMAD.MOV.U32 R15, RZ, RZ, -0x1 ;  /* 0xffffffffff0f7424 */ /* 0x000fce00078e00ff */
[----:B------:R-:W-:Y:S05]  /*a9b0*/  WARPSYNC.COLLECTIVE R15, `(.L_x_292) ;  /* 0x000000000f0c7348 */ /* 0x000fea0003c00000 */
[----:B------:R-:W-:Y:S02]  /*a9c0*/  ELECT P6, UR62, PT ;  /* 0x00000000003e782f */ /* 0x000fe400038c0000 */
[----:B------:R-:W-:Y:S01]  /*a9d0*/  MOV R14, UR62 ;  /* 0x0000003e000e7c02 */ /* 0x000fe20008000f00 */
[----:B------:R-:W-:Y:S10]  /*a9e0*/  ENDCOLLECTIVE ;  /* 0x000000000000791b */ /* 0x000ff40003800000 */
.L_x_292:
[----:B------:R-:W-:Y:S05]  /*a9f0*/  BSYNC B1 ;  /* 0x0000000000017941 */ /* 0x000fea0003800000 */
.L_x_291:
[----:B------:R-:W-:Y:S05]  /*aa00*/  BRA `(.L_x_293) ;  /* 0xffffffec00507947 */ /* 0x000fea000383ffff */
.L_x_267:
[----:B0-----:R0:W1:Y:S02]  /*aa10*/  SYNCS.PHASECHK.TRANS64.TRYWAIT P1, [R14+URZ+0x58], R7 ;  /* 0x000058070e0075a7 */ /* 0x001064000802017f */
[----:B-1----:R-:W-:Y:S05]  /*aa20*/  @!P1 NANOSLEEP.SYNCS 0x989680 ;  /* 0x009896800000995d */ /* 0x002fea0003900000 */
[----:B------:R-:W1:Y:S02]  /*aa30*/  @!P1 SYNCS.PHASECHK.TRANS64 P1, [R14+URZ+0x58], R7 ;  /* 0x000058070e0095a7 */ /* 0x000e64000802007f */
[----:B-1----:R-:W-:Y:S05]  /*aa40*/  @!P1 BRA `(.L_x_267) ;  /* 0xfffffffc00f09947 */ /* 0x002fea000383ffff */
[----:B------:R-:W-:Y:S05]  /*aa50*/  BRA `(.L_x_294) ;  /* 0xffffffec00847947 */ /* 0x000fea000383ffff */
.L_x_276:
[----:B------:R-:W-:Y:S01]  /*aa60*/  BSSY B0, `(.L_x_295) ;  /* 0x0000006000007945 */ /* 0x000fe20003800000 */
[----:B------:R-:W-:-:S07]  /*aa70*/  IMAD.MOV.U32 R15, RZ, RZ, -0x1 ;  /* 0xffffffffff0f7424 */ /* 0x000fce00078e00ff */
[----:B------:R-:W-:Y:S05]  /*aa80*/  WARPSYNC.COLLECTIVE R15, `(.L_x_296) ;  /* 0x000000000f0c7348 */ /* 0x000fea0003c00000 */
[----:B------:R-:W-:Y:S02]  /*aa90*/  ELECT P6, UR62, PT ;  /* 0x00000000003e782f */ /* 0x000fe400038c0000 */
[----:B------:R-:W-:Y:S01]  /*aaa0*/  MOV R14, UR62 ;  /* 0x0000003e000e7c02 */ /* 0x000fe20008000f00 */
[----:B------:R-:W-:Y:S10]  /*aab0*/  ENDCOLLECTIVE ;  /* 0x000000000000791b */ /* 0x000ff40003800000 */
.L_x_296:
[----:B------:R-:W-:Y:S05]  /*aac0*/  BSYNC B0 ;  /* 0x0000000000007941 */ /* 0x000fea0003800000 */
.L_x_295:
[----:B------:R-:W-:Y:S05]  /*aad0*/  BRA `(.L_x_297) ;  /* 0xfffffff400d47947 */ /* 0x000fea000383ffff */
.L_x_280:
[----:B0-----:R0:W1:Y:S02]  /*aae0*/  SYNCS.PHASECHK.TRANS64.TRYWAIT P0, [R7+URZ], R2 ;  /* 0x00000002070075a7 */ /* 0x001064000800017f */
[----:B-1----:R-:W-:Y:S05]  /*aaf0*/  @!P0 NANOSLEEP.SYNCS 0x989680 ;  /* 0x009896800000895d */ /* 0x002fea0003900000 */
[----:B------:R-:W1:Y:S02]  /*ab00*/  @!P0 SYNCS.PHASECHK.TRANS64 P0, [R7+URZ], R2 ;  /* 0x00000002070085a7 */ /* 0x000e64000800007f */
[----:B-1----:R-:W-:Y:S05]  /*ab10*/  @!P0 BRA `(.L_x_280) ;  /* 0xfffffffc00f08947 */ /* 0x002fea000383ffff */
[----:B------:R-:W-:Y:S05]  /*ab20*/  BRA `(.L_x_298) ;  /* 0xfffffff800147947 */ /* 0x000fea000383ffff */
.L_x_281:
[----:B0-----:R0:W1:Y:S02]  /*ab30*/  SYNCS.PHASECHK.TRANS64.TRYWAIT P0, [R9+URZ], R4 ;  /* 0x00000004090075a7 */ /* 0x001064000800017f */
[----:B-1----:R-:W-:Y:S05]  /*ab40*/  @!P0 NANOSLEEP.SYNCS 0x989680 ;  /* 0x009896800000895d */ /* 0x002fea0003900000 */
[----:B------:R-:W1:Y:S02]  /*ab50*/  @!P0 SYNCS.PHASECHK.TRANS64 P0, [R9+URZ], R4 ;  /* 0x00000004090085a7 */ /* 0x000e64000800007f */
[----:B-1----:R-:W-:Y:S05]  /*ab60*/  @!P0 BRA `(.L_x_281) ;  /* 0xfffffffc00f08947 */ /* 0x002fea000383ffff */
[----:B------:R-:W-:Y:S05]  /*ab70*/  BRA `(.L_x_299) ;  /* 0xfffffff800247947 */ /* 0x000fea000383ffff */
.L_x_282:
[----:B0-----:R0:W1:Y:S02]  /*ab80*/  SYNCS.PHASECHK.TRANS64.TRYWAIT P0, [R6+URZ], R5 ;  /* 0x00000005060075a7 */ /* 0x001064000800017f */
[----:B-1----:R-:W-:Y:S05]  /*ab90*/  @!P0 NANOSLEEP.SYNCS 0x989680 ;  /* 0x009896800000895d */ /* 0x002fea0003900000 */
[----:B------:R-:W1:Y:S02]  /*aba0*/  @!P0 SYNCS.PHASECHK.TRANS64 P0, [R6+URZ], R5 ;  /* 0x00000005060085a7 */ /* 0x000e64000800007f */
[----:B-1----:R-:W-:Y:S05]  /*abb0*/  @!P0 BRA `(.L_x_282) ;  /* 0xfffffffc00f08947 */ /* 0x002fea000383ffff */
[----:B------:R-:W-:Y:S05]  /*abc0*/  BRA `(.L_x_300) ;  /* 0xfffffff800347947 */ /* 0x000fea000383ffff */
.L_x_283:
[----:B0-----:R0:W1:Y:S02]  /*abd0*/  SYNCS.PHASECHK.TRANS64.TRYWAIT P0, [R9+URZ], R4 ;  /* 0x00000004090075a7 */ /* 0x001064000800017f */
[----:B-1----:R-:W-:Y:S05]  /*abe0*/  @!P0 NANOSLEEP.SYNCS 0x989680 ;  /* 0x009896800000895d */ /* 0x002fea0003900000 */
[----:B------:R-:W1:Y:S02]  /*abf0*/  @!P0 SYNCS.PHASECHK.TRANS64 P0, [R9+URZ], R4 ;  /* 0x00000004090085a7 */ /* 0x000e64000800007f */
[----:B-1----:R-:W-:Y:S05]  /*ac00*/  @!P0 BRA `(.L_x_283) ;  /* 0xfffffffc00f08947 */ /* 0x002fea000383ffff */
[----:B------:R-:W-:Y:S05]  /*ac10*/  BRA `(.L_x_301) ;  /* 0xfffffff800447947 */ /* 0x000fea000383ffff */
.L_x_284:
[----:B0-----:R0:W1:Y:S02]  /*ac20*/  SYNCS.PHASECHK.TRANS64.TRYWAIT P0, [R6+URZ], R5 ;  /* 0x00000005060075a7 */ /* 0x001064000800017f */
[----:B-1----:R-:W-:Y:S05]  /*ac30*/  @!P0 NANOSLEEP.SYNCS 0x989680 ;  /* 0x009896800000895d */ /* 0x002fea0003900000 */
[----:B------:R-:W1:Y:S02]  /*ac40*/  @!P0 SYNCS.PHASECHK.TRANS64 P0, [R6+URZ], R5 ;  /* 0x00000005060085a7 */ /* 0x000e64000800007f */
[----:B-1----:R-:W-:Y:S05]  /*ac50*/  @!P0 BRA `(.L_x_284) ;  /* 0xfffffffc00f08947 */ /* 0x002fea000383ffff */
[----:B------:R-:W-:Y:S05]  /*ac60*/  BRA `(.L_x_302) ;  /* 0xfffffff800547947 */ /* 0x000fea000383ffff */
.L_x_285:
[----:B0-----:R0:W1:Y:S02]  /*ac70*/  SYNCS.PHASECHK.TRANS64.TRYWAIT P0, [R9+URZ], R4 ;  /* 0x00000004090075a7 */ /* 0x001064000800017f */
[----:B-1----:R-:W-:Y:S05]  /*ac80*/  @!P0 NANOSLEEP.SYNCS 0x989680 ;  /* 0x009896800000895d */ /* 0x002fea0003900000 */
[----:B------:R-:W1:Y:S02]  /*ac90*/  @!P0 SYNCS.PHASECHK.TRANS64 P0, [R9+URZ], R4 ;  /* 0x00000004090085a7 */ /* 0x000e64000800007f */
[----:B-1----:R-:W-:Y:S05]  /*aca0*/  @!P0 BRA `(.L_x_285) ;  /* 0xfffffffc00f08947 */ /* 0x002fea000383ffff */
[----:B------:R-:W-:Y:S05]  /*acb0*/  BRA `(.L_x_303) ;  /* 0xfffffff800647947 */ /* 0x000fea000383ffff */
.L_x_286:
[----:B0-----:R0:W1:Y:S02]  /*acc0*/  SYNCS.PHASECHK.TRANS64.TRYWAIT P0, [R6+URZ], R5 ;  /* 0x00000005060075a7 */ /* 0x001064000800017f */
[----:B-1----:R-:W-:Y:S05]  /*acd0*/  @!P0 NANOSLEEP.SYNCS 0x989680 ;  /* 0x009896800000895d */ /* 0x002fea0003900000 */
[----:B------:R-:W1:Y:S02]  /*ace0*/  @!P0 SYNCS.PHASECHK.TRANS64 P0, [R6+URZ], R5 ;  /* 0x00000005060085a7 */ /* 0x000e64000800007f */
[----:B-1----:R-:W-:Y:S05]  /*acf0*/  @!P0 BRA `(.L_x_286) ;  /* 0xfffffffc00f08947 */ /* 0x002fea000383ffff */
[----:B------:R-:W-:Y:S05]  /*ad00*/  BRA `(.L_x_304) ;  /* 0xfffffff800747947 */ /* 0x000fea000383ffff */
.L_x_287:
[----:B0-----:R0:W1:Y:S02]  /*ad10*/  SYNCS.PHASECHK.TRANS64.TRYWAIT P0, [R9+URZ], R4 ;  /* 0x00000004090075a7 */ /* 0x001064000800017f */
[----:B-1----:R-:W-:Y:S05]  /*ad20*/  @!P0 NANOSLEEP.SYNCS 0x989680 ;  /* 0x009896800000895d */ /* 0x002fea0003900000 */
[----:B------:R-:W1:Y:S02]  /*ad30*/  @!P0 SYNCS.PHASECHK.TRANS64 P0, [R9+URZ], R4 ;  /* 0x00000004090085a7 */ /* 0x000e64000800007f */
[----:B-1----:R-:W-:Y:S05]  /*ad40*/  @!P0 BRA `(.L_x_287) ;  /* 0xfffffffc00f08947 */ /* 0x002fea000383ffff */
[----:B------:R-:W-:Y:S05]  /*ad50*/  BRA `(.L_x_305) ;  /* 0xfffffff800847947 */ /* 0x000fea000383ffff */
.L_x_288:
[----:B0-----:R0:W1:Y:S02]  /*ad60*/  SYNCS.PHASECHK.TRANS64.TRYWAIT P0, [R6+URZ], R5 ;  /* 0x00000005060075a7 */ /* 0x001064000800017f */
[----:B-1----:R-:W-:Y:S05]  /*ad70*/  @!P0 NANOSLEEP.SYNCS 0x989680 ;  /* 0x009896800000895d */ /* 0x002fea0003900000 */
[----:B------:R-:W1:Y:S02]  /*ad80*/  @!P0 SYNCS.PHASECHK.TRANS64 P0, [R6+URZ], R5 ;  /* 0x00000005060085a7 */ /* 0x000e64000800007f */
[----:B-1----:R-:W-:Y:S05]  /*ad90*/  @!P0 BRA `(.L_x_288) ;  /* 0xfffffffc00f08947 */ /* 0x002fea000383ffff */
[----:B------:R-:W-:Y:S05]  /*ada0*/  BRA `(.L_x_306) ;  /* 0xfffffff800947947 */ /* 0x000fea000383ffff */
.L_x_289:
[----:B-1----:R1:W2:Y:S02]  /*adb0*/  SYNCS.PHASECHK.TRANS64.TRYWAIT P0, [R9+URZ], R4 ;  /* 0x00000004090075a7 */ /* 0x0022a4000800017f */
[----:B--2---:R-:W-:Y:S05]  /*adc0*/  @!P0 NANOSLEEP.SYNCS 0x989680 ;  /* 0x009896800000895d */ /* 0x004fea0003900000 */
[----:B------:R-:W2:Y:S02]  /*add0*/  @!P0 SYNCS.PHASECHK.TRANS64 P0, [R9+URZ], R4 ;  /* 0x00000004090085a7 */ /* 0x000ea4000800007f */
[----:B--2---:R-:W-:Y:S05]  /*ade0*/  @!P0 BRA `(.L_x_289) ;  /* 0xfffffffc00f08947 */ /* 0x004fea000383ffff */
[----:B------:R-:W-:Y:S05]  /*adf0*/  BRA `(.L_x_307) ;  /* 0xfffffff8009c7947 */ /* 0x000fea000383ffff */
.L_x_308:
[----:B------:R-:W-:-:S00]  /*ae00*/  BRA `(.L_x_308) ;  /* 0xfffffffc00fc7947 */ /* 0x000fc0000383ffff */
[----:B------:R-:W-:-:S00]  /*ae10*/  NOP ;  /* 0x0000000000007918 */ /* 0x000fc00000000000 */
        /* <DEDUP_REMOVED lines=14> */
.L_x_309:


//--------------------- .nv.global.init           --------------------------
	.section	.nv.global.init,"aw",@progbits
.nv.global.init:
	.type		$str$22,@object
	.size		$str$22,($str$23 - $str$22)
$str$22:
        /*0000*/ 	.byte	0x6b, 0x5f, 0x74, 0x69, 0x6c, 0x65, 0x5f, 0x63, 0x6f, 0x75, 0x6e, 0x74, 0x20, 0x3e, 0x3d, 0x20
        /*0010*/ 	.byte	0x31, 0x00
	.type		$str$23,@object
	.size		$str$23,(__unnamed_1 - $str$23)
$str$23:
        /*0012*/ 	.byte	0x2f, 0x74, 0x6d, 0x70, 0x2f, 0x63, 0x75, 0x74, 0x6c, 0x61, 0x73, 0x73, 0x5f, 0x73, 0x77, 0x65
        /*0022*/ 	.byte	0x65, 0x70, 0x5f, 0x73, 0x72, 0x63, 0x2f, 0x69, 0x6e, 0x63, 0x6c, 0x75, 0x64, 0x65, 0x2f, 0x63
        /*0032*/ 	.byte	0x75, 0x74, 0x6c, 0x61, 0x73, 0x73, 0x2f, 0x67, 0x65, 0x6d, 0x6d, 0x2f, 0x63, 0x6f, 0x6c, 0x6c
        /*0042*/ 	.byte	0x65, 0x63, 0x74, 0x69, 0x76, 0x65, 0x2f, 0x73, 0x6d, 0x39, 0x30, 0x5f, 0x6d, 0x6d, 0x61, 0x5f
        /*0052*/ 	.byte	0x74, 0x6d, 0x61, 0x5f, 0x67, 0x6d, 0x6d, 0x61, 0x5f, 0x73, 0x73, 0x5f, 0x77, 0x61, 0x72, 0x70
        /*0062*/ 	.byte	0x73, 0x70, 0x65, 0x63, 0x69, 0x61, 0x6c, 0x69, 0x7a, 0x65, 0x64, 0x2e, 0x68, 0x70, 0x70, 0x00
	.type		__unnamed_1,@object
	.size		__unnamed_1,(.L_0 - __unnamed_1)
__unnamed_1:
        /*0072*/ 	.byte	0x76, 0x6f, 0x69, 0x64, 0x20, 0x63, 0x75, 0x74, 0x6c, 0x61, 0x73, 0x73, 0x3a, 0x3a, 0x67, 0x65
        /* <DEDUP_REMOVED lines=172> */
.L_0:


//--------------------- .nv.shared._ZN7cutlass13device_kernelINS_4gemm6kernel13GemmUniversalIN4cute5tupleIJiiiiEEENS1_10collective13CollectiveMmaINS1_34MainloopSm90TmaGmmaWarpSpecializedILi11ENS5_IJNS4_1CILi1EEESB_SB_EEENS1_35KernelTmaWarpSpecializedCooperativeEEENS5_IJNSA_ILi192EEENSA_ILi112EEENSA_ILi64EEEEEEaNS5_IJlSB_lEEEaSJ_NS4_8TiledMMAINS4_8MMA_AtomIJNS4_4SM904GMMA26MMA_64x16x32_S32S8S8_SS_TNEEEENS4_6LayoutINS5_IJNSA_ILi2EEESB_SB_EEENS5_IJSB_NSA_ILi0EEEST_EEEEENS5_IJNS4_10UnderscoreESW_SW_EEEEENS4_13SM90_TMA_LOADENS4_14ComposedLayoutINS4_7SwizzleILi2ELi4ELi3EEENS4_18smem_ptr_flag_bitsILi8EEENSQ_INS5_IJNSA_ILi8EEESH_EEENS5_IJSH_SB_EEEEEEEvNS4_8identityESZ_S19_vS1A_EENS_8epilogue10collective6detail29Sm90TmaWarpSpecializedAdapterINS1D_15DefaultEpilogueIaSJ_SJ_NS1C_6thread17LinearCombinationIaLi1EiiLNS1H_9ScaleType4KindE0ELNS_15FloatRoundStyleE2EaEENS1_15EpilogueDefaultEEEEEvvEEEEvNT_6ParamsE --------------------------
	.section	.nv.shared._ZN7cutlass13device_kernelINS_4gemm6kernel13GemmUniversalIN4cute5tupleIJiiiiEEENS1_10collective13CollectiveMmaINS1_34MainloopSm90TmaGmmaWarpSpecializedILi11ENS5_IJNS4_1CILi1EEESB_SB_EEENS1_35KernelTmaWarpSpecializedCooperativeEEENS5_IJNSA_ILi192EEENSA_ILi112EEENSA_ILi64EEEEEEaNS5_IJlSB_lEEEaSJ_NS4_8TiledMMAINS4_8MMA_AtomIJNS4_4SM904GMMA26MMA_64x16x32_S32S8S8_SS_TNEEEENS4_6LayoutINS5_IJNSA_ILi2EEESB_SB_EEENS5_IJSB_NSA_ILi0EEEST_EEEEENS5_IJNS4_10UnderscoreESW_SW_EEEEENS4_13SM90_TMA_LOADENS4_14ComposedLayoutINS4_7SwizzleILi2ELi4ELi3EEENS4_18smem_ptr_flag_bitsILi8EEENSQ_INS5_IJNSA_ILi8EEESH_EEENS5_IJSH_SB_EEEEEEEvNS4_8identityESZ_S19_vS1A_EENS_8epilogue10collective6detail29Sm90TmaWarpSpecializedAdapterINS1D_15DefaultEpilogueIaSJ_SJ_NS1C_6thread17LinearCombinationIaLi1EiiLNS1H_9ScaleType4KindE0ELNS_15FloatRoundStyleE2EaEENS1_15EpilogueDefaultEEEEEvvEEEEvNT_6ParamsE,"aw",@nobits
	.sectionflags	@""
	.align	16
	.zero		1024


//--------------------- .nv.shared.reserved.0     --------------------------
	.section	.nv.shared.reserved.0,"aw",@nobits
	.weak		__nv_reservedSMEM_offset_0_alias
	.size		__nv_reservedSMEM_offset_0_alias, 0, 0
	.other		__nv_reservedSMEM_offset_0_alias,@"STO_CUDA_RESERVED_SHARED STV_DEFAULT"
__nv_reservedSMEM_offset_0_alias:
	.zero		0


//--------------------- .nv.global                --------------------------
	.section	.nv.global,"aw",@nobits
.nv.global:
	.type		_ZN40_INTERNAL_f82759b0_4_k_cu_366259bd_118284cute1_E,@object
	.size		_ZN40_INTERNAL_f82759b0_4_k_cu_366259bd_118284cute1_E,(_ZN40_INTERNAL_f82759b0_4_k_cu_366259bd_118284cuda3std3__45__cpo6cbeginE - _ZN40_INTERNAL_f82759b0_4_k_cu_366259bd_118284cute1_E)
_ZN40_INTERNAL_f82759b0_4_k_cu_366259bd_118284cute1_E:
	.zero		1
	.type		_ZN40_INTERNAL_f82759b0_4_k_cu_366259bd_118284cuda3std3__45__cpo6cbeginE,@object
	.size		_ZN40_INTERNAL_f82759b0_4_k_cu_366259bd_118284cuda3std3__45__cpo6cbeginE,(_ZN40_INTERNAL_f82759b0_4_k_cu_366259bd_118284cuda3std3__48in_placeE - _ZN40_INTERNAL_f82759b0_4_k_cu_366259bd_118284cuda3std3__45__cpo6cbeginE)
_ZN40_INTERNAL_f82759b0_4_k_cu_366259bd_118284cuda3std3__45__cpo6cbeginE:
	.zero		1
	.type		_ZN40_INTERNAL_f82759b0_4_k_cu_366259bd_118284cuda3std3__48in_placeE,@object
	.size		_ZN40_INTERNAL_f82759b0_4_k_cu_366259bd_118284cuda3std3__48in_placeE,(_ZN40_INTERNAL_f82759b0_4_k_cu_366259bd_118284cuda3std6ranges3__45__cpo9iter_moveE - _ZN40_INTERNAL_f82759b0_4_k_cu_366259bd_118284cuda3std3__48in_placeE)
_ZN40_INTERNAL_f82759b0_4_k_cu_366259bd_118284cuda3std3__48in_placeE:
	.zero		1
	.type		_ZN40_INTERNAL_f82759b0_4_k_cu_366259bd_118284cuda3std6ranges3__45__cpo9iter_moveE,@object
	.size		_ZN40_INTERNAL_f82759b0_4_k_cu_366259bd_118284cuda3std6ranges3__45__cpo9iter_moveE,(_ZN40_INTERNAL_f82759b0_4_k_cu_366259bd_118284cuda3std3__45__cpo5beginE - _ZN40_INTERNAL_f82759b0_4_k_cu_366259bd_118284cuda3std6ranges3__45__cpo9iter_moveE)
_ZN40_INTERNAL_f82759b0_4_k_cu_366259bd_118284cuda3std6ranges3__45__cpo9iter_moveE:
	.zero		1
	.type		_ZN40_INTERNAL_f82759b0_4_k_cu_366259bd_118284cuda3std3__45__cpo5beginE,@object
	.size		_ZN40_INTERNAL_f82759b0_4_k_cu_366259bd_118284cuda3std3__45__cpo5beginE,(_ZN40_INTERNAL_f82759b0_4_k_cu_366259bd_118284cuda3std3__442_GLOBAL__N__f82759b0_4_k_cu_366259bd_118286ignoreE - _ZN40_INTERNAL_f82759b0_4_k_cu_366259bd_118284cuda3std3__45__cpo5beginE)
_ZN40_INTERNAL_f82759b0_4_k_cu_366259bd_118284cuda3std3__45__cpo5beginE:
	.zero		1
	.type		_ZN40_INTERNAL_f82759b0_4_k_cu_366259bd_118284cuda3std3__442_GLOBAL__N__f82759b0_4_k_cu_366259bd_118286ignoreE,@object
	.size		_ZN40_INTERNAL_f82759b0_4_k_cu_366259bd_118284cuda3std3__442_GLOBAL__N__f82759b0_4_k_cu_366259bd_118286ignoreE,(_ZN40_INTERNAL_f82759b0_4_k_cu_366259bd_118284cute7productE - _ZN40_INTERNAL_f82759b0_4_k_cu_366259bd_118284cuda3std3__442_GLOBAL__N__f82759b0_4_k_cu_366259bd_118286ignoreE)
_ZN40_INTERNAL_f82759b0_4_k_cu_366259bd_118284cuda3std3__442_GLOBAL__N__f82759b0_4_k_cu_366259bd_118286ignoreE:
	.zero		1
	.type		_ZN40_INTERNAL_f82759b0_4_k_cu_366259bd_118284cute7productE,@object
	.size		_ZN40_INTERNAL_f82759b0_4_k_cu_366259bd_118284cute7productE,(_ZN40_INTERNAL_f82759b0_4_k_cu_366259bd_118284cuda3std3__45__cpo3endE - _ZN40_INTERNAL_f82759b0_4_k_cu_366259bd_118284cute7productE)
_ZN40_INTERNAL_f82759b0_4_k_cu_366259bd_118284cute7productE:
	.zero		1
	.type		_ZN40_INTERNAL_f82759b0_4_k_cu_366259bd_118284cuda3std3__45__cpo3endE,@object
	.size		_ZN40_INTERNAL_f82759b0_4_k_cu_366259bd_118284cuda3std3__45__cpo3endE,(_ZN40_INTERNAL_f82759b0_4_k_cu_366259bd_118284cuda3std3__419piecewise_constructE - _ZN40_INTERNAL_f82759b0_4_k_cu_366259bd_118284cuda3std3__45__cpo3endE)
_ZN40_INTERNAL_f82759b0_4_k_cu_366259bd_118284cuda3std3__45__cpo3endE:
	.zero		1
	.type		_ZN40_INTERNAL_f82759b0_4_k_cu_366259bd_118284cuda3std3__419piecewise_constructE,@object
	.size		_ZN40_INTERNAL_f82759b0_4_k_cu_366259bd_118284cuda3std3__419piecewise_constructE,(_ZN40_INTERNAL_f82759b0_4_k_cu_366259bd_118284cuda3std3__45__cpo4cendE - _ZN40_INTERNAL_f82759b0_4_k_cu_366259bd_118284cuda3std3__419piecewise_constructE)
_ZN40_INTERNAL_f82759b0_4_k_cu_366259bd_118284cuda3std3__419piecewise_constructE:
	.zero		1
	.type		_ZN40_INTERNAL_f82759b0_4_k_cu_366259bd_118284cuda3std3__45__cpo4cendE,@object
	.size		_ZN40_INTERNAL_f82759b0_4_k_cu_366259bd_118284cuda3std3__45__cpo4cendE,(_ZN40_INTERNAL_f82759b0_4_k_cu_366259bd_118284cuda3std6ranges3__45__cpo4swapE - _ZN40_INTERNAL_f82759b0_4_k_cu_366259bd_118284cuda3std3__45__cpo4cendE)
_ZN40_INTERNAL_f82759b0_4_k_cu_366259bd_118284cuda3std3__45__cpo4cendE:
	.zero		1
	.type		_ZN40_INTERNAL_f82759b0_4_k_cu_366259bd_118284cuda3std6ranges3__45__cpo4swapE,@object
	.size		_ZN40_INTERNAL_f82759b0_4_k_cu_366259bd_118284cuda3std6ranges3__45__cpo4swapE,(.L_8 - _ZN40_INTERNAL_f82759b0_4_k_cu_366259bd_118284cuda3std6ranges3__45__cpo4swapE)
_ZN40_INTERNAL_f82759b0_4_k_cu_366259bd_118284cuda3std6ranges3__45__cpo4swapE:
	.zero		1
.L_8:


//--------------------- .nv.constant0._ZN7cutlass13device_kernelINS_4gemm6kernel13GemmUniversalIN4cute5tupleIJiiiiEEENS1_10collective13CollectiveMmaINS1_34MainloopSm90TmaGmmaWarpSpecializedILi11ENS5_IJNS4_1CILi1EEESB_SB_EEENS1_35KernelTmaWarpSpecializedCooperativeEEENS5_IJNSA_ILi192EEENSA_ILi112EEENSA_ILi64EEEEEEaNS5_IJlSB_lEEEaSJ_NS4_8TiledMMAINS4_8MMA_AtomIJNS4_4SM904GMMA26MMA_64x16x32_S32S8S8_SS_TNEEEENS4_6LayoutINS5_IJNSA_ILi2EEESB_SB_EEENS5_IJSB_NSA_ILi0EEEST_EEEEENS5_IJNS4_10UnderscoreESW_SW_EEEEENS4_13SM90_TMA_LOADENS4_14ComposedLayoutINS4_7SwizzleILi2ELi4ELi3EEENS4_18smem_ptr_flag_bitsILi8EEENSQ_INS5_IJNSA_ILi8EEESH_EEENS5_IJSH_SB_EEEEEEEvNS4_8identityESZ_S19_vS1A_EENS_8epilogue10collective6detail29Sm90TmaWarpSpecializedAdapterINS1D_15DefaultEpilogueIaSJ_SJ_NS1C_6thread17LinearCombinationIaLi1EiiLNS1H_9ScaleType4KindE0ELNS_15FloatRoundStyleE2EaEENS1_15EpilogueDefaultEEEEEvvEEEEvNT_6ParamsE --------------------------
	.section	.nv.constant0._ZN7cutlass13device_kernelINS_4gemm6kernel13GemmUniversalIN4cute5tupleIJiiiiEEENS1_10collective13CollectiveMmaINS1_34MainloopSm90TmaGmmaWarpSpecializedILi11ENS5_IJNS4_1CILi1EEESB_SB_EEENS1_35KernelTmaWarpSpecializedCooperativeEEENS5_IJNSA_ILi192EEENSA_ILi112EEENSA_ILi64EEEEEEaNS5_IJlSB_lEEEaSJ_NS4_8TiledMMAINS4_8MMA_AtomIJNS4_4SM904GMMA26MMA_64x16x32_S32S8S8_SS_TNEEEENS4_6LayoutINS5_IJNSA_ILi2EEESB_SB_EEENS5_IJSB_NSA_ILi0EEEST_EEEEENS5_IJNS4_10UnderscoreESW_SW_EEEEENS4_13SM90_TMA_LOADENS4_14ComposedLayoutINS4_7SwizzleILi2ELi4ELi3EEENS4_18smem_ptr_flag_bitsILi8EEENSQ_INS5_IJNSA_ILi8EEESH_EEENS5_IJSH_SB_EEEEEEEvNS4_8identityESZ_S19_vS1A_EENS_8epilogue10collective6detail29Sm90TmaWarpSpecializedAdapterINS1D_15DefaultEpilogueIaSJ_SJ_NS1C_6thread17LinearCombinationIaLi1EiiLNS1H_9ScaleType4KindE0ELNS_15FloatRoundStyleE2EaEENS1_15EpilogueDefaultEEEEEvvEEEEvNT_6ParamsE,"a",@progbits
	.sectionflags	@""
	.align	4
.nv.constant0._ZN7cutlass13device_kernelINS_4gemm6kernel13GemmUniversalIN4cute5tupleIJiiiiEEENS1_10collective13CollectiveMmaINS1_34MainloopSm90TmaGmmaWarpSpecializedILi11ENS5_IJNS4_1CILi1EEESB_SB_EEENS1_35KernelTmaWarpSpecializedCooperativeEEENS5_IJNSA_ILi192EEENSA_ILi112EEENSA_ILi64EEEEEEaNS5_IJlSB_lEEEaSJ_NS4_8TiledMMAINS4_8MMA_AtomIJNS4_4SM904GMMA26MMA_64x16x32_S32S8S8_SS_TNEEEENS4_6LayoutINS5_IJNSA_ILi2EEESB_SB_EEENS5_IJSB_NSA_ILi0EEEST_EEEEENS5_IJNS4_10UnderscoreESW_SW_EEEEENS4_13SM90_TMA_LOADENS4_14ComposedLayoutINS4_7SwizzleILi2ELi4ELi3EEENS4_18smem_ptr_flag_bitsILi8EEENSQ_INS5_IJNSA_ILi8EEESH_EEENS5_IJSH_SB_EEEEEEEvNS4_8identityESZ_S19_vS1A_EENS_8epilogue10collective6detail29Sm90TmaWarpSpecializedAdapterINS1D_15DefaultEpilogueIaSJ_SJ_NS1C_6thread17LinearCombinationIaLi1EiiLNS1H_9ScaleType4KindE0ELNS_15FloatRoundStyleE2EaEENS1_15EpilogueDefaultEEEEEvvEEEEvNT_6ParamsE:
	.zero		1664


//--------------------- SYMBOLS --------------------------

	.type		.nv.reservedSmem.offset0,@object
	.size		.nv.reservedSmem.offset0,0x4
	.type		__assertfail,@function
